//
// Generated by NVIDIA NVVM Compiler
//
// Compiler Build ID: CL-36424714
// Cuda compilation tools, release 13.0, V13.0.88
// Based on NVVM 20.0.0
//

.version 9.0
.target sm_100
.address_size 64

	// .globl	_Z13square_kernelPfS_i

.visible .entry _Z13square_kernelPfS_i(
	.param .u64 .ptr .align 1 _Z13square_kernelPfS_i_param_0,
	.param .u64 .ptr .align 1 _Z13square_kernelPfS_i_param_1,
	.param .u32 _Z13square_kernelPfS_i_param_2
)
{
	.reg .pred 	%p<3>;
	.reg .b32 	%r<11>;
	.reg .b32 	%f<3>;
	.reg .b64 	%rd<8>;

	ld.param.u64 	%rd3, [_Z13square_kernelPfS_i_param_0];
	ld.param.u64 	%rd4, [_Z13square_kernelPfS_i_param_1];
	ld.param.u32 	%r6, [_Z13square_kernelPfS_i_param_2];
	mov.u32 	%r7, %tid.x;
	mov.u32 	%r8, %ctaid.x;
	mov.u32 	%r1, %ntid.x;
	mad.lo.s32 	%r10, %r8, %r1, %r7;
	setp.ge.s32 	%p1, %r10, %r6;
	@%p1 bra 	$L__BB0_3;
	mov.u32 	%r9, %nctaid.x;
	mul.lo.s32 	%r3, %r9, %r1;
	cvta.to.global.u64 	%rd1, %rd3;
	cvta.to.global.u64 	%rd2, %rd4;
$L__BB0_2:
	mul.wide.s32 	%rd5, %r10, 4;
	add.s64 	%rd6, %rd1, %rd5;
	ld.global.f32 	%f1, [%rd6];
	mul.f32 	%f2, %f1, %f1;
	add.s64 	%rd7, %rd2, %rd5;
	st.global.f32 	[%rd7], %f2;
	add.s32 	%r10, %r10, %r3;
	setp.lt.s32 	%p2, %r10, %r6;
	@%p2 bra 	$L__BB0_2;
$L__BB0_3:
	ret;

}
	// .globl	_Z20spectral_func_kernelPfS_S_S_S_i
.visible .entry _Z20spectral_func_kernelPfS_S_S_S_i(
	.param .u64 .ptr .align 1 _Z20spectral_func_kernelPfS_S_S_S_i_param_0,
	.param .u64 .ptr .align 1 _Z20spectral_func_kernelPfS_S_S_S_i_param_1,
	.param .u64 .ptr .align 1 _Z20spectral_func_kernelPfS_S_S_S_i_param_2,
	.param .u64 .ptr .align 1 _Z20spectral_func_kernelPfS_S_S_S_i_param_3,
	.param .u64 .ptr .align 1 _Z20spectral_func_kernelPfS_S_S_S_i_param_4,
	.param .u32 _Z20spectral_func_kernelPfS_S_S_S_i_param_5
)
{
	.reg .pred 	%p<12>;
	.reg .b32 	%r<38>;
	.reg .b32 	%f<105>;
	.reg .b64 	%rd<35>;

	ld.param.u64 	%rd12, [_Z20spectral_func_kernelPfS_S_S_S_i_param_0];
	ld.param.u64 	%rd13, [_Z20spectral_func_kernelPfS_S_S_S_i_param_1];
	ld.param.u64 	%rd14, [_Z20spectral_func_kernelPfS_S_S_S_i_param_2];
	ld.param.u64 	%rd15, [_Z20spectral_func_kernelPfS_S_S_S_i_param_3];
	ld.param.u64 	%rd16, [_Z20spectral_func_kernelPfS_S_S_S_i_param_4];
	ld.param.u32 	%r23, [_Z20spectral_func_kernelPfS_S_S_S_i_param_5];
	cvta.to.global.u64 	%rd1, %rd12;
	cvta.to.global.u64 	%rd2, %rd13;
	cvta.to.global.u64 	%rd3, %rd14;
	cvta.to.global.u64 	%rd4, %rd16;
	cvta.to.global.u64 	%rd5, %rd15;
	mov.u32 	%r24, %tid.x;
	mov.u32 	%r25, %ctaid.x;
	mov.u32 	%r1, %ntid.x;
	mad.lo.s32 	%r32, %r25, %r1, %r24;
	setp.ge.s32 	%p1, %r32, %r23;
	@%p1 bra 	$L__BB1_16;
	setp.gt.s32 	%p2, %r23, 1;
	mov.u32 	%r26, %nctaid.x;
	mul.lo.s32 	%r3, %r26, %r1;
	@%p2 bra 	$L__BB1_2;
	bra.uni 	$L__BB1_15;
$L__BB1_2:
	add.s32 	%r27, %r23, -1;
	add.s32 	%r4, %r23, -2;
	add.s32 	%r28, %r23, 7;
	and.b32  	%r29, %r28, 7;
	add.s32 	%r5, %r29, -1;
	add.s32 	%r30, %r23, 3;
	and.b32  	%r6, %r30, 3;
	and.b32  	%r7, %r27, 7;
	and.b32  	%r8, %r27, -8;
	and.b32  	%r9, %r28, 3;
	and.b32  	%r10, %r30, 1;
	neg.s32 	%r11, %r8;
$L__BB1_3:
	setp.lt.u32 	%p4, %r4, 7;
	mul.wide.s32 	%rd20, %r32, 4;
	add.s64 	%rd21, %rd5, %rd20;
	ld.global.f32 	%f1, [%rd21];
	mov.f32 	%f104, 0f00000000;
	mov.b32 	%r35, 0;
	@%p4 bra 	$L__BB1_6;
	add.s64 	%rd34, %rd2, 16;
	add.s64 	%rd33, %rd1, 16;
	mov.f32 	%f104, 0f00000000;
	mov.u32 	%r33, %r11;
$L__BB1_5:
	.pragma "nounroll";
	ld.global.f32 	%f21, [%rd34+-16];
	ld.global.f32 	%f22, [%rd33+-16];
	sub.f32 	%f23, %f22, %f1;
	div.rn.f32 	%f24, %f21, %f23;
	add.f32 	%f25, %f104, %f24;
	ld.global.f32 	%f26, [%rd34+-12];
	ld.global.f32 	%f27, [%rd33+-12];
	sub.f32 	%f28, %f27, %f1;
	div.rn.f32 	%f29, %f26, %f28;
	add.f32 	%f30, %f25, %f29;
	ld.global.f32 	%f31, [%rd34+-8];
	ld.global.f32 	%f32, [%rd33+-8];
	sub.f32 	%f33, %f32, %f1;
	div.rn.f32 	%f34, %f31, %f33;
	add.f32 	%f35, %f30, %f34;
	ld.global.f32 	%f36, [%rd34+-4];
	ld.global.f32 	%f37, [%rd33+-4];
	sub.f32 	%f38, %f37, %f1;
	div.rn.f32 	%f39, %f36, %f38;
	add.f32 	%f40, %f35, %f39;
	ld.global.f32 	%f41, [%rd34];
	ld.global.f32 	%f42, [%rd33];
	sub.f32 	%f43, %f42, %f1;
	div.rn.f32 	%f44, %f41, %f43;
	add.f32 	%f45, %f40, %f44;
	ld.global.f32 	%f46, [%rd34+4];
	ld.global.f32 	%f47, [%rd33+4];
	sub.f32 	%f48, %f47, %f1;
	div.rn.f32 	%f49, %f46, %f48;
	add.f32 	%f50, %f45, %f49;
	ld.global.f32 	%f51, [%rd34+8];
	ld.global.f32 	%f52, [%rd33+8];
	sub.f32 	%f53, %f52, %f1;
	div.rn.f32 	%f54, %f51, %f53;
	add.f32 	%f55, %f50, %f54;
	ld.global.f32 	%f56, [%rd34+12];
	ld.global.f32 	%f57, [%rd33+12];
	sub.f32 	%f58, %f57, %f1;
	div.rn.f32 	%f59, %f56, %f58;
	add.f32 	%f104, %f55, %f59;
	add.s32 	%r33, %r33, 8;
	add.s64 	%rd34, %rd34, 32;
	add.s64 	%rd33, %rd33, 32;
	setp.ne.s32 	%p5, %r33, 0;
	mov.u32 	%r35, %r8;
	@%p5 bra 	$L__BB1_5;
$L__BB1_6:
	setp.eq.s32 	%p6, %r7, 0;
	@%p6 bra 	$L__BB1_14;
	setp.lt.u32 	%p7, %r5, 3;
	@%p7 bra 	$L__BB1_9;
	mul.wide.u32 	%rd22, %r35, 4;
	add.s64 	%rd23, %rd2, %rd22;
	ld.global.f32 	%f61, [%rd23];
	add.s64 	%rd24, %rd1, %rd22;
	ld.global.f32 	%f62, [%rd24];
	sub.f32 	%f63, %f62, %f1;
	div.rn.f32 	%f64, %f61, %f63;
	add.f32 	%f65, %f104, %f64;
	ld.global.f32 	%f66, [%rd23+4];
	ld.global.f32 	%f67, [%rd24+4];
	sub.f32 	%f68, %f67, %f1;
	div.rn.f32 	%f69, %f66, %f68;
	add.f32 	%f70, %f65, %f69;
	ld.global.f32 	%f71, [%rd23+8];
	ld.global.f32 	%f72, [%rd24+8];
	sub.f32 	%f73, %f72, %f1;
	div.rn.f32 	%f74, %f71, %f73;
	add.f32 	%f75, %f70, %f74;
	ld.global.f32 	%f76, [%rd23+12];
	ld.global.f32 	%f77, [%rd24+12];
	sub.f32 	%f78, %f77, %f1;
	div.rn.f32 	%f79, %f76, %f78;
	add.f32 	%f104, %f75, %f79;
	add.s32 	%r35, %r35, 4;
$L__BB1_9:
	setp.eq.s32 	%p8, %r9, 0;
	@%p8 bra 	$L__BB1_14;
	setp.eq.s32 	%p9, %r6, 1;
	@%p9 bra 	$L__BB1_12;
	mul.wide.u32 	%rd25, %r35, 4;
	add.s64 	%rd26, %rd2, %rd25;
	ld.global.f32 	%f81, [%rd26];
	add.s64 	%rd27, %rd1, %rd25;
	ld.global.f32 	%f82, [%rd27];
	sub.f32 	%f83, %f82, %f1;
	div.rn.f32 	%f84, %f81, %f83;
	add.f32 	%f85, %f104, %f84;
	ld.global.f32 	%f86, [%rd26+4];
	ld.global.f32 	%f87, [%rd27+4];
	sub.f32 	%f88, %f87, %f1;
	div.rn.f32 	%f89, %f86, %f88;
	add.f32 	%f104, %f85, %f89;
	add.s32 	%r35, %r35, 2;
$L__BB1_12:
	setp.eq.s32 	%p10, %r10, 0;
	@%p10 bra 	$L__BB1_14;
	mul.wide.u32 	%rd28, %r35, 4;
	add.s64 	%rd29, %rd2, %rd28;
	ld.global.f32 	%f90, [%rd29];
	add.s64 	%rd30, %rd1, %rd28;
	ld.global.f32 	%f91, [%rd30];
	sub.f32 	%f92, %f91, %f1;
	div.rn.f32 	%f93, %f90, %f92;
	add.f32 	%f104, %f104, %f93;
$L__BB1_14:
	ld.global.f32 	%f94, [%rd4];
	sub.f32 	%f95, %f1, %f94;
	add.f32 	%f96, %f104, %f95;
	mul.wide.s32 	%rd31, %r32, 4;
	add.s64 	%rd32, %rd3, %rd31;
	st.global.f32 	[%rd32], %f96;
	add.s32 	%r32, %r32, %r3;
	setp.lt.s32 	%p11, %r32, %r23;
	@%p11 bra 	$L__BB1_3;
	bra.uni 	$L__BB1_16;
$L__BB1_15:
	mul.wide.s32 	%rd17, %r32, 4;
	add.s64 	%rd18, %rd5, %rd17;
	ld.global.f32 	%f14, [%rd18];
	ld.global.f32 	%f15, [%rd4];
	sub.f32 	%f16, %f14, %f15;
	add.f32 	%f17, %f16, 0f00000000;
	add.s64 	%rd19, %rd3, %rd17;
	st.global.f32 	[%rd19], %f17;
	add.s32 	%r32, %r32, %r3;
	setp.lt.s32 	%p3, %r32, %r23;
	@%p3 bra 	$L__BB1_15;
$L__BB1_16:
	ret;

}
	// .globl	_Z21sigma_interior_kernelPfS_S_S_S_i
.visible .entry _Z21sigma_interior_kernelPfS_S_S_S_i(
	.param .u64 .ptr .align 1 _Z21sigma_interior_kernelPfS_S_S_S_i_param_0,
	.param .u64 .ptr .align 1 _Z21sigma_interior_kernelPfS_S_S_S_i_param_1,
	.param .u64 .ptr .align 1 _Z21sigma_interior_kernelPfS_S_S_S_i_param_2,
	.param .u64 .ptr .align 1 _Z21sigma_interior_kernelPfS_S_S_S_i_param_3,
	.param .u64 .ptr .align 1 _Z21sigma_interior_kernelPfS_S_S_S_i_param_4,
	.param .u32 _Z21sigma_interior_kernelPfS_S_S_S_i_param_5
)
{
	.reg .pred 	%p<12>;
	.reg .b16 	%rs<17>;
	.reg .b32 	%r<40>;
	.reg .b32 	%f<197>;
	.reg .b64 	%rd<34>;

	ld.param.u64 	%rd16, [_Z21sigma_interior_kernelPfS_S_S_S_i_param_0];
	ld.param.u64 	%rd17, [_Z21sigma_interior_kernelPfS_S_S_S_i_param_1];
	ld.param.u64 	%rd13, [_Z21sigma_interior_kernelPfS_S_S_S_i_param_2];
	ld.param.u64 	%rd14, [_Z21sigma_interior_kernelPfS_S_S_S_i_param_3];
	ld.param.u64 	%rd15, [_Z21sigma_interior_kernelPfS_S_S_S_i_param_4];
	ld.param.u32 	%r22, [_Z21sigma_interior_kernelPfS_S_S_S_i_param_5];
	cvta.to.global.u64 	%rd1, %rd17;
	cvta.to.global.u64 	%rd2, %rd16;
	mov.u32 	%r23, %tid.x;
	mov.u32 	%r24, %ctaid.x;
	mov.u32 	%r1, %ntid.x;
	mad.lo.s32 	%r35, %r24, %r1, %r23;
	setp.ge.s32 	%p1, %r35, %r22;
	@%p1 bra 	$L__BB2_15;
	mul.wide.s32 	%rd18, %r22, 4;
	add.s64 	%rd3, %rd2, %rd18;
	mov.u32 	%r26, %nctaid.x;
	mul.lo.s32 	%r3, %r26, %r1;
	add.s32 	%r34, %r35, -1;
	add.s32 	%r5, %r35, -2;
	cvt.u16.u32 	%rs1, %r34;
	cvt.u16.u32 	%rs2, %r3;
	add.s64 	%rd4, %rd2, 16;
	cvta.to.global.u64 	%rd5, %rd14;
	cvta.to.global.u64 	%rd6, %rd15;
	cvta.to.global.u64 	%rd7, %rd13;
	mov.b32 	%r33, 0;
	mov.b16 	%rs15, 0;
	mov.u16 	%rs16, %rs15;
$L__BB2_2:
	mul.wide.s32 	%rd19, %r35, 4;
	add.s64 	%rd20, %rd5, %rd19;
	ld.global.f32 	%f1, [%rd20];
	ld.global.f32 	%f2, [%rd3];
	ld.global.f32 	%f3, [%rd3+-4];
	setp.lt.s32 	%p2, %r35, 2;
	mov.f32 	%f196, 0f00000000;
	@%p2 bra 	$L__BB2_14;
	mad.lo.s32 	%r28, %r3, %r33, %r5;
	setp.lt.u32 	%p3, %r28, 7;
	mov.f32 	%f196, 0f00000000;
	mov.b32 	%r38, 0;
	@%p3 bra 	$L__BB2_6;
	add.s64 	%rd32, %rd1, 16;
	and.b32  	%r38, %r34, -8;
	neg.s32 	%r36, %r38;
	mov.f32 	%f196, 0f00000000;
	mov.u64 	%rd33, %rd4;
$L__BB2_5:
	.pragma "nounroll";
	ld.global.f32 	%f20, [%rd33+-16];
	ld.global.f32 	%f21, [%rd32+-16];
	sub.f32 	%f22, %f20, %f3;
	mul.f32 	%f23, %f21, %f22;
	sub.f32 	%f24, %f20, %f2;
	mul.f32 	%f25, %f24, %f23;
	sub.f32 	%f26, %f20, %f1;
	mul.f32 	%f27, %f26, %f26;
	mul.f32 	%f28, %f26, %f27;
	div.rn.f32 	%f29, %f25, %f28;
	add.f32 	%f30, %f196, %f29;
	ld.global.f32 	%f31, [%rd33+-12];
	ld.global.f32 	%f32, [%rd32+-12];
	sub.f32 	%f33, %f31, %f3;
	mul.f32 	%f34, %f32, %f33;
	sub.f32 	%f35, %f31, %f2;
	mul.f32 	%f36, %f35, %f34;
	sub.f32 	%f37, %f31, %f1;
	mul.f32 	%f38, %f37, %f37;
	mul.f32 	%f39, %f37, %f38;
	div.rn.f32 	%f40, %f36, %f39;
	add.f32 	%f41, %f30, %f40;
	ld.global.f32 	%f42, [%rd33+-8];
	ld.global.f32 	%f43, [%rd32+-8];
	sub.f32 	%f44, %f42, %f3;
	mul.f32 	%f45, %f43, %f44;
	sub.f32 	%f46, %f42, %f2;
	mul.f32 	%f47, %f46, %f45;
	sub.f32 	%f48, %f42, %f1;
	mul.f32 	%f49, %f48, %f48;
	mul.f32 	%f50, %f48, %f49;
	div.rn.f32 	%f51, %f47, %f50;
	add.f32 	%f52, %f41, %f51;
	ld.global.f32 	%f53, [%rd33+-4];
	ld.global.f32 	%f54, [%rd32+-4];
	sub.f32 	%f55, %f53, %f3;
	mul.f32 	%f56, %f54, %f55;
	sub.f32 	%f57, %f53, %f2;
	mul.f32 	%f58, %f57, %f56;
	sub.f32 	%f59, %f53, %f1;
	mul.f32 	%f60, %f59, %f59;
	mul.f32 	%f61, %f59, %f60;
	div.rn.f32 	%f62, %f58, %f61;
	add.f32 	%f63, %f52, %f62;
	ld.global.f32 	%f64, [%rd33];
	ld.global.f32 	%f65, [%rd32];
	sub.f32 	%f66, %f64, %f3;
	mul.f32 	%f67, %f65, %f66;
	sub.f32 	%f68, %f64, %f2;
	mul.f32 	%f69, %f68, %f67;
	sub.f32 	%f70, %f64, %f1;
	mul.f32 	%f71, %f70, %f70;
	mul.f32 	%f72, %f70, %f71;
	div.rn.f32 	%f73, %f69, %f72;
	add.f32 	%f74, %f63, %f73;
	ld.global.f32 	%f75, [%rd33+4];
	ld.global.f32 	%f76, [%rd32+4];
	sub.f32 	%f77, %f75, %f3;
	mul.f32 	%f78, %f76, %f77;
	sub.f32 	%f79, %f75, %f2;
	mul.f32 	%f80, %f79, %f78;
	sub.f32 	%f81, %f75, %f1;
	mul.f32 	%f82, %f81, %f81;
	mul.f32 	%f83, %f81, %f82;
	div.rn.f32 	%f84, %f80, %f83;
	add.f32 	%f85, %f74, %f84;
	ld.global.f32 	%f86, [%rd33+8];
	ld.global.f32 	%f87, [%rd32+8];
	sub.f32 	%f88, %f86, %f3;
	mul.f32 	%f89, %f87, %f88;
	sub.f32 	%f90, %f86, %f2;
	mul.f32 	%f91, %f90, %f89;
	sub.f32 	%f92, %f86, %f1;
	mul.f32 	%f93, %f92, %f92;
	mul.f32 	%f94, %f92, %f93;
	div.rn.f32 	%f95, %f91, %f94;
	add.f32 	%f96, %f85, %f95;
	ld.global.f32 	%f97, [%rd33+12];
	ld.global.f32 	%f98, [%rd32+12];
	sub.f32 	%f99, %f97, %f3;
	mul.f32 	%f100, %f98, %f99;
	sub.f32 	%f101, %f97, %f2;
	mul.f32 	%f102, %f101, %f100;
	sub.f32 	%f103, %f97, %f1;
	mul.f32 	%f104, %f103, %f103;
	mul.f32 	%f105, %f103, %f104;
	div.rn.f32 	%f106, %f102, %f105;
	add.f32 	%f196, %f96, %f106;
	add.s32 	%r36, %r36, 8;
	add.s64 	%rd33, %rd33, 32;
	add.s64 	%rd32, %rd32, 32;
	setp.ne.s32 	%p4, %r36, 0;
	@%p4 bra 	$L__BB2_5;
$L__BB2_6:
	and.b32  	%r29, %r34, 7;
	setp.eq.s32 	%p5, %r29, 0;
	@%p5 bra 	$L__BB2_14;
	mad.lo.s16 	%rs12, %rs16, %rs2, %rs1;
	cvt.u32.u16 	%r30, %rs12;
	and.b32  	%r14, %r30, 7;
	add.s32 	%r31, %r14, -1;
	setp.lt.u32 	%p6, %r31, 3;
	@%p6 bra 	$L__BB2_9;
	mul.wide.u32 	%rd21, %r38, 4;
	add.s64 	%rd22, %rd2, %rd21;
	ld.global.f32 	%f108, [%rd22];
	add.s64 	%rd23, %rd1, %rd21;
	ld.global.f32 	%f109, [%rd23];
	sub.f32 	%f110, %f108, %f3;
	mul.f32 	%f111, %f109, %f110;
	sub.f32 	%f112, %f108, %f2;
	mul.f32 	%f113, %f112, %f111;
	sub.f32 	%f114, %f108, %f1;
	mul.f32 	%f115, %f114, %f114;
	mul.f32 	%f116, %f114, %f115;
	div.rn.f32 	%f117, %f113, %f116;
	add.f32 	%f118, %f196, %f117;
	ld.global.f32 	%f119, [%rd22+4];
	ld.global.f32 	%f120, [%rd23+4];
	sub.f32 	%f121, %f119, %f3;
	mul.f32 	%f122, %f120, %f121;
	sub.f32 	%f123, %f119, %f2;
	mul.f32 	%f124, %f123, %f122;
	sub.f32 	%f125, %f119, %f1;
	mul.f32 	%f126, %f125, %f125;
	mul.f32 	%f127, %f125, %f126;
	div.rn.f32 	%f128, %f124, %f127;
	add.f32 	%f129, %f118, %f128;
	ld.global.f32 	%f130, [%rd22+8];
	ld.global.f32 	%f131, [%rd23+8];
	sub.f32 	%f132, %f130, %f3;
	mul.f32 	%f133, %f131, %f132;
	sub.f32 	%f134, %f130, %f2;
	mul.f32 	%f135, %f134, %f133;
	sub.f32 	%f136, %f130, %f1;
	mul.f32 	%f137, %f136, %f136;
	mul.f32 	%f138, %f136, %f137;
	div.rn.f32 	%f139, %f135, %f138;
	add.f32 	%f140, %f129, %f139;
	ld.global.f32 	%f141, [%rd22+12];
	ld.global.f32 	%f142, [%rd23+12];
	sub.f32 	%f143, %f141, %f3;
	mul.f32 	%f144, %f142, %f143;
	sub.f32 	%f145, %f141, %f2;
	mul.f32 	%f146, %f145, %f144;
	sub.f32 	%f147, %f141, %f1;
	mul.f32 	%f148, %f147, %f147;
	mul.f32 	%f149, %f147, %f148;
	div.rn.f32 	%f150, %f146, %f149;
	add.f32 	%f196, %f140, %f150;
	add.s32 	%r38, %r38, 4;
$L__BB2_9:
	and.b32  	%r32, %r14, 3;
	setp.eq.s32 	%p7, %r32, 0;
	@%p7 bra 	$L__BB2_14;
	mad.lo.s16 	%rs7, %rs15, %rs2, %rs1;
	and.b16  	%rs13, %rs7, 3;
	setp.eq.s16 	%p8, %rs13, 1;
	@%p8 bra 	$L__BB2_12;
	mul.wide.u32 	%rd24, %r38, 4;
	add.s64 	%rd25, %rd2, %rd24;
	ld.global.f32 	%f152, [%rd25];
	add.s64 	%rd26, %rd1, %rd24;
	ld.global.f32 	%f153, [%rd26];
	sub.f32 	%f154, %f152, %f3;
	mul.f32 	%f155, %f153, %f154;
	sub.f32 	%f156, %f152, %f2;
	mul.f32 	%f157, %f156, %f155;
	sub.f32 	%f158, %f152, %f1;
	mul.f32 	%f159, %f158, %f158;
	mul.f32 	%f160, %f158, %f159;
	div.rn.f32 	%f161, %f157, %f160;
	add.f32 	%f162, %f196, %f161;
	ld.global.f32 	%f163, [%rd25+4];
	ld.global.f32 	%f164, [%rd26+4];
	sub.f32 	%f165, %f163, %f3;
	mul.f32 	%f166, %f164, %f165;
	sub.f32 	%f167, %f163, %f2;
	mul.f32 	%f168, %f167, %f166;
	sub.f32 	%f169, %f163, %f1;
	mul.f32 	%f170, %f169, %f169;
	mul.f32 	%f171, %f169, %f170;
	div.rn.f32 	%f172, %f168, %f171;
	add.f32 	%f196, %f162, %f172;
	add.s32 	%r38, %r38, 2;
$L__BB2_12:
	and.b16  	%rs14, %rs7, 1;
	setp.eq.b16 	%p9, %rs14, 1;
	not.pred 	%p10, %p9;
	@%p10 bra 	$L__BB2_14;
	mul.wide.u32 	%rd27, %r38, 4;
	add.s64 	%rd28, %rd2, %rd27;
	ld.global.f32 	%f173, [%rd28];
	add.s64 	%rd29, %rd1, %rd27;
	ld.global.f32 	%f174, [%rd29];
	sub.f32 	%f175, %f173, %f3;
	mul.f32 	%f176, %f174, %f175;
	sub.f32 	%f177, %f173, %f2;
	mul.f32 	%f178, %f177, %f176;
	sub.f32 	%f179, %f173, %f1;
	mul.f32 	%f180, %f179, %f179;
	mul.f32 	%f181, %f179, %f180;
	div.rn.f32 	%f182, %f178, %f181;
	add.f32 	%f196, %f196, %f182;
$L__BB2_14:
	mul.f32 	%f183, %f1, 0f40400000;
	ld.global.f32 	%f184, [%rd6];
	sub.f32 	%f185, %f183, %f184;
	sub.f32 	%f186, %f185, %f2;
	sub.f32 	%f187, %f186, %f3;
	add.f32 	%f188, %f196, %f187;
	mul.wide.s32 	%rd30, %r35, 4;
	add.s64 	%rd31, %rd7, %rd30;
	st.global.f32 	[%rd31], %f188;
	add.s32 	%r35, %r35, %r3;
	setp.lt.s32 	%p11, %r35, %r22;
	add.s32 	%r34, %r35, -1;
	add.s32 	%r33, %r33, 1;
	add.s16 	%rs16, %rs16, 1;
	add.s16 	%rs15, %rs15, 1;
	@%p11 bra 	$L__BB2_2;
$L__BB2_15:
	ret;

}


// ===== COMPILED SASS (sm_100) =====

	.target	sm_100

	.elftype	@"ET_EXEC"


//--------------------- .note.nv.tkinfo           --------------------------
	.section	.note.nv.tkinfo,"",@"SHT_NOTE"
	.sectionflags	@"SHF_NOTE_NV_TKINFO"
	.tkinfo
        /*0018*/ 	.word	0x00000002
        /*0030*/ 	.string	""
        /*0030*/ 	.string	"ptxas"
        /*0030*/ 	.string	"Cuda compilation tools, release 13.0, V13.0.88"
        /*0030*/ 	.string	"Build cuda_13.0.r13.0/compiler.36424714_0"
        /*0030*/ 	.string	"-arch sm_100 -m 64 "



//--------------------- .note.nv.cuinfo           --------------------------
	.section	.note.nv.cuinfo,"",@"SHT_NOTE"
	.sectionflags	@"SHF_NOTE_NV_CUINFO"
        /*0018*/ 	.short	0x0002
        /*001a*/ 	.short	0x0064
        /*001c*/ 	.short	0x0082
	.zero		2


//--------------------- .nv.info                  --------------------------
	.section	.nv.info,"",@"SHT_CUDA_INFO"
	.align	4


	//----- nvinfo : EIATTR_REGCOUNT
	.align		4
        /*0000*/ 	.byte	0x04, 0x2f
        /*0002*/ 	.short	(.L_1 - .L_0)
	.align		4
.L_0:
        /*0004*/ 	.word	index@(_Z13square_kernelPfS_i)
        /*0008*/ 	.word	0x00000010


	//----- nvinfo : EIATTR_FRAME_SIZE
	.align		4
.L_1:
        /*000c*/ 	.byte	0x04, 0x11
        /*000e*/ 	.short	(.L_3 - .L_2)
	.align		4
.L_2:
        /*0010*/ 	.word	index@(_Z13square_kernelPfS_i)
        /*0014*/ 	.word	0x00000000


	//----- nvinfo : EIATTR_REGCOUNT
	.align		4
.L_3:
        /*0018*/ 	.byte	0x04, 0x2f
        /*001a*/ 	.short	(.L_5 - .L_4)
	.align		4
.L_4:
        /*001c*/ 	.word	index@(_Z20spectral_func_kernelPfS_S_S_S_i)
        /*0020*/ 	.word	0x00000016


	//----- nvinfo : EIATTR_FRAME_SIZE
	.align		4
.L_5:
        /*0024*/ 	.byte	0x04, 0x11
        /*0026*/ 	.short	(.L_7 - .L_6)
	.align		4
.L_6:
        /*0028*/ 	.word	index@($__internal_1_$__cuda_sm3x_div_rn_noftz_f32_slowpath)
        /*002c*/ 	.word	0x00000000


	//----- nvinfo : EIATTR_FRAME_SIZE
	.align		4
.L_7:
        /*0030*/ 	.byte	0x04, 0x11
        /*0032*/ 	.short	(.L_9 - .L_8)
	.align		4
.L_8:
        /*0034*/ 	.word	index@(_Z20spectral_func_kernelPfS_S_S_S_i)
        /*0038*/ 	.word	0x00000000


	//----- nvinfo : EIATTR_REGCOUNT
	.align		4
.L_9:
        /*003c*/ 	.byte	0x04, 0x2f
        /*003e*/ 	.short	(.L_11 - .L_10)
	.align		4
.L_10:
        /*0040*/ 	.word	index@(_Z21sigma_interior_kernelPfS_S_S_S_i)
        /*0044*/ 	.word	0x00000021


	//----- nvinfo : EIATTR_FRAME_SIZE
	.align		4
.L_11:
        /*0048*/ 	.byte	0x04, 0x11
        /*004a*/ 	.short	(.L_13 - .L_12)
	.align		4
.L_12:
        /*004c*/ 	.word	index@($__internal_0_$__cuda_sm3x_div_rn_noftz_f32_slowpath)
        /*0050*/ 	.word	0x00000000


	//----- nvinfo : EIATTR_FRAME_SIZE
	.align		4
.L_13:
        /*0054*/ 	.byte	0x04, 0x11
        /*0056*/ 	.short	(.L_15 - .L_14)
	.align		4
.L_14:
        /*0058*/ 	.word	index@(_Z21sigma_interior_kernelPfS_S_S_S_i)
        /*005c*/ 	.word	0x00000000


	//----- nvinfo : EIATTR_MIN_STACK_SIZE
	.align		4
.L_15:
        /*0060*/ 	.byte	0x04, 0x12
        /*0062*/ 	.short	(.L_17 - .L_16)
	.align		4
.L_16:
        /*0064*/ 	.word	index@(_Z21sigma_interior_kernelPfS_S_S_S_i)
        /*0068*/ 	.word	0x00000000


	//----- nvinfo : EIATTR_MIN_STACK_SIZE
	.align		4
.L_17:
        /*006c*/ 	.byte	0x04, 0x12
        /*006e*/ 	.short	(.L_19 - .L_18)
	.align		4
.L_18:
        /*0070*/ 	.word	index@(_Z20spectral_func_kernelPfS_S_S_S_i)
        /*0074*/ 	.word	0x00000000


	//----- nvinfo : EIATTR_MIN_STACK_SIZE
	.align		4
.L_19:
        /*0078*/ 	.byte	0x04, 0x12
        /*007a*/ 	.short	(.L_21 - .L_20)
	.align		4
.L_20:
        /*007c*/ 	.word	index@(_Z13square_kernelPfS_i)
        /*0080*/ 	.word	0x00000000
.L_21:


//--------------------- .nv.compat                --------------------------
	.section	.nv.compat,"",@"SHT_CUDA_COMPAT_INFO"
	.align	4
        /*0000*/ 	.byte	0x02, 0x09, 0x00, 0x00, 0x02, 0x02, 0x01, 0x00, 0x02, 0x05, 0x05, 0x00, 0x03, 0x07, 0x01, 0x01
        /*0010*/ 	.byte	0x02, 0x03, 0x00, 0x00, 0x02, 0x06, 0x01, 0x00, 0x04, 0x0b, 0x08, 0x00, 0x01, 0x00, 0x00, 0x00
        /*0020*/ 	.byte	0x00, 0x00, 0x00, 0x00


//--------------------- .nv.info._Z21sigma_interior_kernelPfS_S_S_S_i --------------------------
	.section	.nv.info._Z21sigma_interior_kernelPfS_S_S_S_i,"",@"SHT_CUDA_INFO"
	.sectionflags	@""
	.align	4


	//----- nvinfo : EIATTR_CUDA_API_VERSION
	.align		4
        /*0000*/ 	.byte	0x04, 0x37
        /*0002*/ 	.short	(.L_23 - .L_22)
.L_22:
        /*0004*/ 	.word	0x00000082


	//----- nvinfo : EIATTR_KPARAM_INFO
	.align		4
.L_23:
        /*0008*/ 	.byte	0x04, 0x17
        /*000a*/ 	.short	(.L_25 - .L_24)
.L_24:
        /*000c*/ 	.word	0x00000000
        /*0010*/ 	.short	0x0005
        /*0012*/ 	.short	0x0028
        /*0014*/ 	.byte	0x00, 0xf0, 0x11, 0x00


	//----- nvinfo : EIATTR_KPARAM_INFO
	.align		4
.L_25:
        /*0018*/ 	.byte	0x04, 0x17
        /*001a*/ 	.short	(.L_27 - .L_26)
.L_26:
        /*001c*/ 	.word	0x00000000
        /*0020*/ 	.short	0x0004
        /*0022*/ 	.short	0x0020
        /*0024*/ 	.byte	0x00, 0xf5, 0x21, 0x00


	//----- nvinfo : EIATTR_KPARAM_INFO
	.align		4
.L_27:
        /*0028*/ 	.byte	0x04, 0x17
        /*002a*/ 	.short	(.L_29 - .L_28)
.L_28:
        /*002c*/ 	.word	0x00000000
        /*0030*/ 	.short	0x0003
        /*0032*/ 	.short	0x0018
        /*0034*/ 	.byte	0x00, 0xf5, 0x21, 0x00


	//----- nvinfo : EIATTR_KPARAM_INFO
	.align		4
.L_29:
        /*0038*/ 	.byte	0x04, 0x17
        /*003a*/ 	.short	(.L_31 - .L_30)
.L_30:
        /*003c*/ 	.word	0x00000000
        /*0040*/ 	.short	0x0002
        /*0042*/ 	.short	0x0010
        /*0044*/ 	.byte	0x00, 0xf5, 0x21, 0x00


	//----- nvinfo : EIATTR_KPARAM_INFO
	.align		4
.L_31:
        /*0048*/ 	.byte	0x04, 0x17
        /*004a*/ 	.short	(.L_33 - .L_32)
.L_32:
        /*004c*/ 	.word	0x00000000
        /*0050*/ 	.short	0x0001
        /*0052*/ 	.short	0x0008
        /*0054*/ 	.byte	0x00, 0xf5, 0x21, 0x00


	//----- nvinfo : EIATTR_KPARAM_INFO
	.align		4
.L_33:
        /*0058*/ 	.byte	0x04, 0x17
        /*005a*/ 	.short	(.L_35 - .L_34)
.L_34:
        /*005c*/ 	.word	0x00000000
        /*0060*/ 	.short	0x0000
        /*0062*/ 	.short	0x0000
        /*0064*/ 	.byte	0x00, 0xf5, 0x21, 0x00


	//----- nvinfo : EIATTR_SPARSE_MMA_MASK
	.align		4
.L_35:
        /*0068*/ 	.byte	0x03, 0x50
        /*006a*/ 	.short	0x0000


	//----- nvinfo : EIATTR_MAXREG_COUNT
	.align		4
        /*006c*/ 	.byte	0x03, 0x1b
        /*006e*/ 	.short	0x00ff


	//----- nvinfo : EIATTR_MERCURY_ISA_VERSION
	.align		4
        /*0070*/ 	.byte	0x03, 0x5f
        /*0072*/ 	.short	0x0101


	//----- nvinfo : EIATTR_VRC_CTA_INIT_COUNT
	.align		4
        /*0074*/ 	.byte	0x02, 0x4a
	.zero		1
	.zero		1


	//----- nvinfo : EIATTR_EXIT_INSTR_OFFSETS
	.align		4
        /*0078*/ 	.byte	0x04, 0x1c
        /*007a*/ 	.short	(.L_37 - .L_36)


	//   ....[0]....
.L_36:
        /*007c*/ 	.word	0x00000070


	//   ....[1]....
        /*0080*/ 	.word	0x00001ce0


	//----- nvinfo : EIATTR_CRS_STACK_SIZE
	.align		4
.L_37:
        /*0084*/ 	.byte	0x04, 0x1e
        /*0086*/ 	.short	(.L_39 - .L_38)
.L_38:
        /*0088*/ 	.word	0x00000000


	//----- nvinfo : EIATTR_CBANK_PARAM_SIZE
	.align		4
.L_39:
        /*008c*/ 	.byte	0x03, 0x19
        /*008e*/ 	.short	0x002c


	//----- nvinfo : EIATTR_PARAM_CBANK
	.align		4
        /*0090*/ 	.byte	0x04, 0x0a
        /*0092*/ 	.short	(.L_41 - .L_40)
	.align		4
.L_40:
        /*0094*/ 	.word	index@(.nv.constant0._Z21sigma_interior_kernelPfS_S_S_S_i)
        /*0098*/ 	.short	0x0380
        /*009a*/ 	.short	0x002c


	//----- nvinfo : EIATTR_SW_WAR
	.align		4
.L_41:
        /*009c*/ 	.byte	0x04, 0x36
        /*009e*/ 	.short	(.L_43 - .L_42)
.L_42:
        /*00a0*/ 	.word	0x00000008
.L_43:


//--------------------- .nv.info._Z20spectral_func_kernelPfS_S_S_S_i --------------------------
	.section	.nv.info._Z20spectral_func_kernelPfS_S_S_S_i,"",@"SHT_CUDA_INFO"
	.sectionflags	@""
	.align	4


	//----- nvinfo : EIATTR_CUDA_API_VERSION
	.align		4
        /*0000*/ 	.byte	0x04, 0x37
        /*0002*/ 	.short	(.L_45 - .L_44)
.L_44:
        /*0004*/ 	.word	0x00000082


	//----- nvinfo : EIATTR_KPARAM_INFO
	.align		4
.L_45:
        /*0008*/ 	.byte	0x04, 0x17
        /*000a*/ 	.short	(.L_47 - .L_46)
.L_46:
        /*000c*/ 	.word	0x00000000
        /*0010*/ 	.short	0x0005
        /*0012*/ 	.short	0x0028
        /*0014*/ 	.byte	0x00, 0xf0, 0x11, 0x00


	//----- nvinfo : EIATTR_KPARAM_INFO
	.align		4
.L_47:
        /*0018*/ 	.byte	0x04, 0x17
        /*001a*/ 	.short	(.L_49 - .L_48)
.L_48:
        /*001c*/ 	.word	0x00000000
        /*0020*/ 	.short	0x0004
        /*0022*/ 	.short	0x0020
        /*0024*/ 	.byte	0x00, 0xf5, 0x21, 0x00


	//----- nvinfo : EIATTR_KPARAM_INFO
	.align		4
.L_49:
        /*0028*/ 	.byte	0x04, 0x17
        /*002a*/ 	.short	(.L_51 - .L_50)
.L_50:
        /*002c*/ 	.word	0x00000000
        /*0030*/ 	.short	0x0003
        /*0032*/ 	.short	0x0018
        /*0034*/ 	.byte	0x00, 0xf5, 0x21, 0x00


	//----- nvinfo : EIATTR_KPARAM_INFO
	.align		4
.L_51:
        /*0038*/ 	.byte	0x04, 0x17
        /*003a*/ 	.short	(.L_53 - .L_52)
.L_52:
        /*003c*/ 	.word	0x00000000
        /*0040*/ 	.short	0x0002
        /*0042*/ 	.short	0x0010
        /*0044*/ 	.byte	0x00, 0xf5, 0x21, 0x00


	//----- nvinfo : EIATTR_KPARAM_INFO
	.align		4
.L_53:
        /*0048*/ 	.byte	0x04, 0x17
        /*004a*/ 	.short	(.L_55 - .L_54)
.L_54:
        /*004c*/ 	.word	0x00000000
        /*0050*/ 	.short	0x0001
        /*0052*/ 	.short	0x0008
        /*0054*/ 	.byte	0x00, 0xf5, 0x21, 0x00


	//----- nvinfo : EIATTR_KPARAM_INFO
	.align		4
.L_55:
        /*0058*/ 	.byte	0x04, 0x17
        /*005a*/ 	.short	(.L_57 - .L_56)
.L_56:
        /*005c*/ 	.word	0x00000000
        /*0060*/ 	.short	0x0000
        /*0062*/ 	.short	0x0000
        /*0064*/ 	.byte	0x00, 0xf5, 0x21, 0x00


	//----- nvinfo : EIATTR_SPARSE_MMA_MASK
	.align		4
.L_57:
        /*0068*/ 	.byte	0x03, 0x50
        /*006a*/ 	.short	0x0000


	//----- nvinfo : EIATTR_MAXREG_COUNT
	.align		4
        /*006c*/ 	.byte	0x03, 0x1b
        /*006e*/ 	.short	0x00ff


	//----- nvinfo : EIATTR_MERCURY_ISA_VERSION
	.align		4
        /*0070*/ 	.byte	0x03, 0x5f
        /*0072*/ 	.short	0x0101


	//----- nvinfo : EIATTR_VRC_CTA_INIT_COUNT
	.align		4
        /*0074*/ 	.byte	0x02, 0x4a
	.zero		1
	.zero		1


	//----- nvinfo : EIATTR_EXIT_INSTR_OFFSETS
	.align		4
        /*0078*/ 	.byte	0x04, 0x1c
        /*007a*/ 	.short	(.L_59 - .L_58)


	//   ....[0]....
.L_58:
        /*007c*/ 	.word	0x00000070


	//   ....[1]....
        /*0080*/ 	.word	0x000001a0


	//   ....[2]....
        /*0084*/ 	.word	0x00001600


	//----- nvinfo : EIATTR_CRS_STACK_SIZE
	.align		4
.L_59:
        /*0088*/ 	.byte	0x04, 0x1e
        /*008a*/ 	.short	(.L_61 - .L_60)
.L_60:
        /*008c*/ 	.word	0x00000000


	//----- nvinfo : EIATTR_CBANK_PARAM_SIZE
	.align		4
.L_61:
        /*0090*/ 	.byte	0x03, 0x19
        /*0092*/ 	.short	0x002c


	//----- nvinfo : EIATTR_PARAM_CBANK
	.align		4
        /*0094*/ 	.byte	0x04, 0x0a
        /*0096*/ 	.short	(.L_63 - .L_62)
	.align		4
.L_62:
        /*0098*/ 	.word	index@(.nv.constant0._Z20spectral_func_kernelPfS_S_S_S_i)
        /*009c*/ 	.short	0x0380
        /*009e*/ 	.short	0x002c


	//----- nvinfo : EIATTR_SW_WAR
	.align		4
.L_63:
        /*00a0*/ 	.byte	0x04, 0x36
        /*00a2*/ 	.short	(.L_65 - .L_64)
.L_64:
        /*00a4*/ 	.word	0x00000008
.L_65:


//--------------------- .nv.info._Z13square_kernelPfS_i --------------------------
	.section	.nv.info._Z13square_kernelPfS_i,"",@"SHT_CUDA_INFO"
	.sectionflags	@""
	.align	4


	//----- nvinfo : EIATTR_CUDA_API_VERSION
	.align		4
        /*0000*/ 	.byte	0x04, 0x37
        /*0002*/ 	.short	(.L_67 - .L_66)
.L_66:
        /*0004*/ 	.word	0x00000082


	//----- nvinfo : EIATTR_KPARAM_INFO
	.align		4
.L_67:
        /*0008*/ 	.byte	0x04, 0x17
        /*000a*/ 	.short	(.L_69 - .L_68)
.L_68:
        /*000c*/ 	.word	0x00000000
        /*0010*/ 	.short	0x0002
        /*0012*/ 	.short	0x0010
        /*0014*/ 	.byte	0x00, 0xf0, 0x11, 0x00


	//----- nvinfo : EIATTR_KPARAM_INFO
	.align		4
.L_69:
        /*0018*/ 	.byte	0x04, 0x17
        /*001a*/ 	.short	(.L_71 - .L_70)
.L_70:
        /*001c*/ 	.word	0x00000000
        /*0020*/ 	.short	0x0001
        /*0022*/ 	.short	0x0008
        /*0024*/ 	.byte	0x00, 0xf5, 0x21, 0x00


	//----- nvinfo : EIATTR_KPARAM_INFO
	.align		4
.L_71:
        /*0028*/ 	.byte	0x04, 0x17
        /*002a*/ 	.short	(.L_73 - .L_72)
.L_72:
        /*002c*/ 	.word	0x00000000
        /*0030*/ 	.short	0x0000
        /*0032*/ 	.short	0x0000
        /*0034*/ 	.byte	0x00, 0xf5, 0x21, 0x00


	//----- nvinfo : EIATTR_SPARSE_MMA_MASK
	.align		4
.L_73:
        /*0038*/ 	.byte	0x03, 0x50
        /*003a*/ 	.short	0x0000


	//----- nvinfo : EIATTR_MAXREG_COUNT
	.align		4
        /*003c*/ 	.byte	0x03, 0x1b
        /*003e*/ 	.short	0x00ff


	//----- nvinfo : EIATTR_MERCURY_ISA_VERSION
	.align		4
        /*0040*/ 	.byte	0x03, 0x5f
        /*0042*/ 	.short	0x0101


	//----- nvinfo : EIATTR_VRC_CTA_INIT_COUNT
	.align		4
        /*0044*/ 	.byte	0x02, 0x4a
	.zero		1
	.zero		1


	//----- nvinfo : EIATTR_EXIT_INSTR_OFFSETS
	.align		4
        /*0048*/ 	.byte	0x04, 0x1c
        /*004a*/ 	.short	(.L_75 - .L_74)


	//   ....[0]....
.L_74:
        /*004c*/ 	.word	0x00000070


	//   ....[1]....
        /*0050*/ 	.word	0x00000150


	//----- nvinfo : EIATTR_CRS_STACK_SIZE
	.align		4
.L_75:
        /*0054*/ 	.byte	0x04, 0x1e
        /*0056*/ 	.short	(.L_77 - .L_76)
.L_76:
        /*0058*/ 	.word	0x00000000


	//----- nvinfo : EIATTR_CBANK_PARAM_SIZE
	.align		4
.L_77:
        /*005c*/ 	.byte	0x03, 0x19
        /*005e*/ 	.short	0x0014


	//----- nvinfo : EIATTR_PARAM_CBANK
	.align		4
        /*0060*/ 	.byte	0x04, 0x0a
        /*0062*/ 	.short	(.L_79 - .L_78)
	.align		4
.L_78:
        /*0064*/ 	.word	index@(.nv.constant0._Z13square_kernelPfS_i)
        /*0068*/ 	.short	0x0380
        /*006a*/ 	.short	0x0014


	//----- nvinfo : EIATTR_SW_WAR
	.align		4
.L_79:
        /*006c*/ 	.byte	0x04, 0x36
        /*006e*/ 	.short	(.L_81 - .L_80)
.L_80:
        /*0070*/ 	.word	0x00000008
.L_81:


//--------------------- .nv.callgraph             --------------------------
	.section	.nv.callgraph,"",@"SHT_CUDA_CALLGRAPH"
	.align	4
	.sectionentsize	8
	.align		4
        /*0000*/ 	.word	0x00000000
	.align		4
        /*0004*/ 	.word	0xffffffff
	.align		4
        /*0008*/ 	.word	0x00000000
	.align		4
        /*000c*/ 	.word	0xfffffffe
	.align		4
        /*0010*/ 	.word	0x00000000
	.align		4
        /*0014*/ 	.word	0xfffffffd
	.align		4
        /*0018*/ 	.word	0x00000000
	.align		4
        /*001c*/ 	.word	0xfffffffc


//--------------------- .text._Z21sigma_interior_kernelPfS_S_S_S_i --------------------------
	.section	.text._Z21sigma_interior_kernelPfS_S_S_S_i,"ax",@progbits
	.align	128
        .global         _Z21sigma_interior_kernelPfS_S_S_S_i
        .type           _Z21sigma_interior_kernelPfS_S_S_S_i,@function
        .size           _Z21sigma_interior_kernelPfS_S_S_S_i,(.L_x_104 - _Z21sigma_interior_kernelPfS_S_S_S_i)
        .other          _Z21sigma_interior_kernelPfS_S_S_S_i,@"STO_CUDA_ENTRY STV_DEFAULT"
_Z21sigma_interior_kernelPfS_S_S_S_i:
.text._Z21sigma_interior_kernelPfS_S_S_S_i:
[----:B------:R-:W-:Y:S01]  /*0000*/  LDC R1, c[0x0][0x37c] ;  /* 0x0000df00ff017b82 */ /* 0x000fe20000000800 */
[----:B------:R-:W0:Y:S07]  /*0010*/  S2R R15, SR_TID.X ;  /* 0x00000000000f7919 */ /* 0x000e2e0000002100 */
[----:B------:R-:W0:Y:S08]  /*0020*/  S2UR UR4, SR_CTAID.X ;  /* 0x00000000000479c3 */ /* 0x000e300000002500 */
[----:B------:R-:W0:Y:S08]  /*0030*/  LDC R10, c[0x0][0x360] ;  /* 0x0000d800ff0a7b82 */ /* 0x000e300000000800 */
[----:B------:R-:W1:Y:S01]  /*0040*/  LDC R0, c[0x0][0x3a8] ;  /* 0x0000ea00ff007b82 */ /* 0x000e620000000800 */
[----:B0-----:R-:W-:-:S05]  /*0050*/  IMAD R15, R10, UR4, R15 ;  /* 0x000000040a0f7c24 */ /* 0x001fca000f8e020f */
[----:B-1----:R-:W-:-:S13]  /*0060*/  ISETP.GE.AND P0, PT, R15, R0, PT ;  /* 0x000000000f00720c */ /* 0x002fda0003f06270 */
[----:B------:R-:W-:Y:S05]  /*0070*/  @P0 EXIT ;  /* 0x000000000000094d */ /* 0x000fea0003800000 */
[----:B------:R-:W0:Y:S01]  /*0080*/  LDC.64 R16, c[0x0][0x380] ;  /* 0x0000e000ff107b82 */ /* 0x000e220000000a00 */
[----:B------:R-:W1:Y:S01]  /*0090*/  LDCU.64 UR6, c[0x0][0x380] ;  /* 0x00007000ff0677ac */ /* 0x000e620008000a00 */
[C---:B------:R-:W-:Y:S01]  /*00a0*/  IADD3 R12, PT, PT, R15.reuse, -0x1, RZ ;  /* 0xffffffff0f0c7810 */ /* 0x040fe20007ffe0ff */
[----:B------:R-:W-:Y:S01]  /*00b0*/  HFMA2 R14, -RZ, RZ, 0, 0 ;  /* 0x00000000ff0e7431 */ /* 0x000fe200000001ff */
[----:B------:R-:W-:Y:S01]  /*00c0*/  PRMT R13, RZ, 0x7610, R13 ;  /* 0x00007610ff0d7816 */ /* 0x000fe2000000000d */
[----:B------:R-:W2:Y:S01]  /*00d0*/  LDCU UR4, c[0x0][0x370] ;  /* 0x00006e00ff0477ac */ /* 0x000ea20008000800 */
[----:B------:R-:W-:Y:S02]  /*00e0*/  PRMT R11, RZ, 0x7610, R11 ;  /* 0x00007610ff0b7816 */ /* 0x000fe4000000000b */
[----:B------:R-:W-:Y:S01]  /*00f0*/  IADD3 R9, PT, PT, R15, -0x2, RZ ;  /* 0xfffffffe0f097810 */ /* 0x000fe20007ffe0ff */
[----:B------:R-:W3:Y:S01]  /*0100*/  LDCU.64 UR8, c[0x0][0x358] ;  /* 0x00006b00ff0877ac */ /* 0x000ee20008000a00 */
[----:B------:R-:W-:Y:S01]  /*0110*/  MOV R8, R12 ;  /* 0x0000000c00087202 */ /* 0x000fe20000000f00 */
[----:B-1----:R-:W-:Y:S01]  /*0120*/  UIADD3 UR6, UP0, UPT, UR6, 0x10, URZ ;  /* 0x0000001006067890 */ /* 0x002fe2000ff1e0ff */
[----:B--2---:R-:W-:-:S03]  /*0130*/  IMAD R10, R10, UR4, RZ ;  /* 0x000000040a0a7c24 */ /* 0x004fc6000f8e02ff */
[----:B------:R-:W-:Y:S01]  /*0140*/  UIADD3.X UR7, UPT, UPT, URZ, UR7, URZ, UP0, !UPT ;  /* 0x00000007ff077290 */ /* 0x000fe200087fe4ff */
[----:B0--3--:R-:W-:-:S11]  /*0150*/  IMAD.WIDE R16, R0, 0x4, R16 ;  /* 0x0000000400107825 */ /* 0x009fd600078e0210 */
.L_x_39:
[----:B0-----:R-:W0:Y:S01]  /*0160*/  LDC.64 R2, c[0x0][0x398] ;  /* 0x0000e600ff027b82 */ /* 0x001e220000000a00 */
[----:B------:R1:W5:Y:S04]  /*0170*/  LDG.E R7, desc[UR8][R16.64] ;  /* 0x0000000810077981 */ /* 0x000368000c1e1900 */
[----:B------:R1:W5:Y:S01]  /*0180*/  LDG.E R6, desc[UR8][R16.64+-0x4] ;  /* 0xfffffc0810067981 */ /* 0x000362000c1e1900 */
[----:B0-----:R-:W-:-:S05]  /*0190*/  IMAD.WIDE R2, R15, 0x4, R2 ;  /* 0x000000040f027825 */ /* 0x001fca00078e0202 */
[----:B------:R1:W5:Y:S01]  /*01a0*/  LDG.E R5, desc[UR8][R2.64] ;  /* 0x0000000802057981 */ /* 0x000362000c1e1900 */
[----:B------:R-:W-:Y:S01]  /*01b0*/  ISETP.GE.AND P0, PT, R15, 0x2, PT ;  /* 0x000000020f00780c */ /* 0x000fe20003f06270 */
[----:B------:R-:W-:Y:S01]  /*01c0*/  BSSY.RECONVERGENT B0, `(.L_x_0) ;  /* 0x00001a0000007945 */ /* 0x000fe20003800200 */
[----:B------:R-:W-:-:S11]  /*01d0*/  MOV R25, RZ ;  /* 0x000000ff00197202 */ /* 0x000fd60000000f00 */
[----:B-1----:R-:W-:Y:S05]  /*01e0*/  @!P0 BRA `(.L_x_1) ;  /* 0x0000001800748947 */ /* 0x002fea0003800000 */
[----:B------:R-:W-:Y:S01]  /*01f0*/  IMAD R0, R10, R14, R9 ;  /* 0x0000000e0a007224 */ /* 0x000fe200078e0209 */
[----:B------:R-:W-:Y:S01]  /*0200*/  BSSY.RECONVERGENT B3, `(.L_x_2) ;  /* 0x00000d2000037945 */ /* 0x000fe20003800200 */
[----:B------:R-:W-:Y:S01]  /*0210*/  HFMA2 R25, -RZ, RZ, 0, 0 ;  /* 0x00000000ff197431 */ /* 0x000fe200000001ff */
[----:B------:R-:W-:Y:S02]  /*0220*/  MOV R4, RZ ;  /* 0x000000ff00047202 */ /* 0x000fe40000000f00 */
[----:B------:R-:W-:-:S13]  /*0230*/  ISETP.GE.U32.AND P0, PT, R0, 0x7, PT ;  /* 0x000000070000780c */ /* 0x000fda0003f06070 */
[----:B------:R-:W-:Y:S05]  /*0240*/  @!P0 BRA `(.L_x_3) ;  /* 0x0000000c00348947 */ /* 0x000fea0003800000 */
[----:B------:R-:W0:Y:S01]  /*0250*/  LDCU.64 UR4, c[0x0][0x388] ;  /* 0x00007100ff0477ac */ /* 0x000e220008000a00 */
[----:B------:R-:W-:Y:S02]  /*0260*/  LOP3.LUT R4, R8, 0xfffffff8, RZ, 0xc0, !PT ;  /* 0xfffffff808047812 */ /* 0x000fe400078ec0ff */
[----:B------:R-:W-:Y:S02]  /*0270*/  MOV R25, RZ ;  /* 0x000000ff00197202 */ /* 0x000fe40000000f00 */
[----:B------:R-:W-:Y:S02]  /*0280*/  MOV R18, UR6 ;  /* 0x0000000600127c02 */ /* 0x000fe40008000f00 */
[----:B------:R-:W-:Y:S02]  /*0290*/  MOV R19, UR7 ;  /* 0x0000000700137c02 */ /* 0x000fe40008000f00 */
[----:B------:R-:W-:Y:S01]  /*02a0*/  IADD3 R2, PT, PT, -R4, RZ, RZ ;  /* 0x000000ff04027210 */ /* 0x000fe20007ffe1ff */
[----:B0-----:R-:W-:-:S04]  /*02b0*/  UIADD3 UR4, UP0, UPT, UR4, 0x10, URZ ;  /* 0x0000001004047890 */ /* 0x001fc8000ff1e0ff */
[----:B------:R-:W-:Y:S02]  /*02c0*/  UIADD3.X UR5, UPT, UPT, URZ, UR5, URZ, UP0, !UPT ;  /* 0x00000005ff057290 */ /* 0x000fe400087fe4ff */
[----:B------:R-:W-:-:S04]  /*02d0*/  MOV R20, UR4 ;  /* 0x0000000400147c02 */ /* 0x000fc80008000f00 */
[----:B------:R-:W-:-:S07]  /*02e0*/  MOV R21, UR5 ;  /* 0x0000000500157c02 */ /* 0x000fce0008000f00 */
.L_x_20:
[----:B------:R-:W2:Y:S04]  /*02f0*/  LDG.E R0, desc[UR8][R18.64+-0x10] ;  /* 0xfffff00812007981 */ /* 0x000ea8000c1e1900 */
[----:B------:R-:W3:Y:S01]  /*0300*/  LDG.E R3, desc[UR8][R20.64+-0x10] ;  /* 0xfffff00814037981 */ /* 0x000ee2000c1e1900 */
[----:B------:R-:W-:Y:S01]  /*0310*/  IADD3 R2, PT, PT, R2, 0x8, RZ ;  /* 0x0000000802027810 */ /* 0x000fe20007ffe0ff */
[----:B------:R-:W-:Y:S03]  /*0320*/  BSSY.RECONVERGENT B4, `(.L_x_4) ;  /* 0x0000015000047945 */ /* 0x000fe60003800200 */
[----:B------:R-:W-:Y:S01]  /*0330*/  ISETP.NE.AND P2, PT, R2, RZ, PT ;  /* 0x000000ff0200720c */ /* 0x000fe20003f45270 */
[----:B--2--5:R-:W-:-:S04]  /*0340*/  FADD R22, -R5, R0 ;  /* 0x0000000005167221 */ /* 0x024fc80000000100 */
[----:B------:R-:W-:-:S04]  /*0350*/  FMUL R23, R22, R22 ;  /* 0x0000001616177220 */ /* 0x000fc80000400000 */
[----:B------:R-:W-:Y:S01]  /*0360*/  FMUL R24, R22, R23 ;  /* 0x0000001716187220 */ /* 0x000fe20000400000 */
[--C-:B------:R-:W-:Y:S01]  /*0370*/  FADD R22, -R6, R0.reuse ;  /* 0x0000000006167221 */ /* 0x100fe20000000100 */
[----:B------:R-:W-:Y:S02]  /*0380*/  FADD R0, -R7, R0 ;  /* 0x0000000007007221 */ /* 0x000fe40000000100 */
[----:B------:R-:W0:Y:S01]  /*0390*/  MUFU.RCP R23, R24 ;  /* 0x0000001800177308 */ /* 0x000e220000001000 */
[----:B---3--:R-:W-:-:S04]  /*03a0*/  FMUL R3, R3, R22 ;  /* 0x0000001603037220 */ /* 0x008fc80000400000 */
[----:B------:R-:W-:-:S04]  /*03b0*/  FMUL R3, R3, R0 ;  /* 0x0000000003037220 */ /* 0x000fc80000400000 */
[----:B------:R-:W1:Y:S01]  /*03c0*/  FCHK P0, R3, R24 ;  /* 0x0000001803007302 */ /* 0x000e620000000000 */
[----:B0-----:R-:W-:-:S04]  /*03d0*/  FFMA R22, -R24, R23, 1 ;  /* 0x3f80000018167423 */ /* 0x001fc80000000117 */
[----:B------:R-:W-:-:S04]  /*03e0*/  FFMA R22, R23, R22, R23 ;  /* 0x0000001617167223 */ /* 0x000fc80000000017 */
[----:B------:R-:W-:-:S04]  /*03f0*/  FFMA R23, R3, R22, RZ ;  /* 0x0000001603177223 */ /* 0x000fc800000000ff */
[----:B------:R-:W-:-:S04]  /*0400*/  FFMA R0, -R24, R23, R3 ;  /* 0x0000001718007223 */ /* 0x000fc80000000103 */
[----:B------:R-:W-:Y:S01]  /*0410*/  FFMA R22, R22, R0, R23 ;  /* 0x0000000016167223 */ /* 0x000fe20000000017 */
[----:B-1----:R-:W-:Y:S06]  /*0420*/  @!P0 BRA `(.L_x_5) ;  /* 0x0000000000108947 */ /* 0x002fec0003800000 */
[----:B------:R-:W-:Y:S02]  /*0430*/  MOV R0, R24 ;  /* 0x0000001800007202 */ /* 0x000fe40000000f00 */
[----:B------:R-:W-:-:S07]  /*0440*/  MOV R22, 0x460 ;  /* 0x0000046000167802 */ /* 0x000fce0000000f00 */
[----:B------:R-:W-:Y:S05]  /*0450*/  CALL.REL.NOINC `($__internal_0_$__cuda_sm3x_div_rn_noftz_f32_slowpath) ;  /* 0x0000001800247944 */ /* 0x000fea0003c00000 */
[----:B------:R-:W-:-:S07]  /*0460*/  MOV R22, R0 ;  /* 0x0000000000167202 */ /* 0x000fce0000000f00 */
.L_x_5:
[----:B------:R-:W-:Y:S05]  /*0470*/  BSYNC.RECONVERGENT B4 ;  /* 0x0000000000047941 */ /* 0x000fea0003800200 */
.L_x_4:
[----:B------:R-:W2:Y:S04]  /*0480*/  LDG.E R0, desc[UR8][R18.64+-0xc] ;  /* 0xfffff40812007981 */ /* 0x000ea8000c1e1900 */
[----:B------:R-:W3:Y:S01]  /*0490*/  LDG.E R3, desc[UR8][R20.64+-0xc] ;  /* 0xfffff40814037981 */ /* 0x000ee2000c1e1900 */
[----:B------:R-:W-:Y:S01]  /*04a0*/  BSSY.RECONVERGENT B4, `(.L_x_6) ;  /* 0x0000014000047945 */ /* 0x000fe20003800200 */
[----:B------:R-:W-:Y:S01]  /*04b0*/  FADD R25, R22, R25 ;  /* 0x0000001916197221 */ /* 0x000fe20000000000 */
[----:B--2---:R-:W-:-:S04]  /*04c0*/  FADD R23, -R5, R0 ;  /* 0x0000000005177221 */ /* 0x004fc80000000100 */
        /* <DEDUP_REMOVED lines=17> */
.L_x_7:
[----:B------:R-:W-:Y:S05]  /*05e0*/  BSYNC.RECONVERGENT B4 ;  /* 0x0000000000047941 */ /* 0x000fea0003800200 */
.L_x_6:
        /* <DEDUP_REMOVED lines=23> */
.L_x_9:
[----:B------:R-:W-:Y:S05]  /*0760*/  BSYNC.RECONVERGENT B4 ;  /* 0x0000000000047941 */ /* 0x000fea0003800200 */
.L_x_8:
        /* <DEDUP_REMOVED lines=22> */
.L_x_11:
[----:B------:R-:W-:Y:S05]  /*08d0*/  BSYNC.RECONVERGENT B4 ;  /* 0x0000000000047941 */ /* 0x000fea0003800200 */
.L_x_10:
        /* <DEDUP_REMOVED lines=23> */
.L_x_13:
[----:B------:R-:W-:Y:S05]  /*0a50*/  BSYNC.RECONVERGENT B4 ;  /* 0x0000000000047941 */ /* 0x000fea0003800200 */
.L_x_12:
        /* <DEDUP_REMOVED lines=22> */
.L_x_15:
[----:B------:R-:W-:Y:S05]  /*0bc0*/  BSYNC.RECONVERGENT B4 ;  /* 0x0000000000047941 */ /* 0x000fea0003800200 */
.L_x_14:
        /* <DEDUP_REMOVED lines=23> */
.L_x_17:
[----:B------:R-:W-:Y:S05]  /*0d40*/  BSYNC.RECONVERGENT B4 ;  /* 0x0000000000047941 */ /* 0x000fea0003800200 */
.L_x_16:
        /* <DEDUP_REMOVED lines=22> */
.L_x_19:
[----:B------:R-:W-:Y:S05]  /*0eb0*/  BSYNC.RECONVERGENT B4 ;  /* 0x0000000000047941 */ /* 0x000fea0003800200 */
.L_x_18:
[----:B------:R-:W-:Y:S01]  /*0ec0*/  IADD3 R18, P0, PT, R18, 0x20, RZ ;  /* 0x0000002012127810 */ /* 0x000fe20007f1e0ff */
[----:B------:R-:W-:Y:S01]  /*0ed0*/  FADD R25, R25, R0 ;  /* 0x0000000019197221 */ /* 0x000fe20000000000 */
[----:B------:R-:W-:Y:S02]  /*0ee0*/  IADD3 R20, P1, PT, R20, 0x20, RZ ;  /* 0x0000002014147810 */ /* 0x000fe40007f3e0ff */
[----:B------:R-:W-:Y:S02]  /*0ef0*/  IADD3.X R19, PT, PT, RZ, R19, RZ, P0, !PT ;  /* 0x00000013ff137210 */ /* 0x000fe400007fe4ff */
[----:B------:R-:W-:Y:S01]  /*0f00*/  IADD3.X R21, PT, PT, RZ, R21, RZ, P1, !PT ;  /* 0x00000015ff157210 */ /* 0x000fe20000ffe4ff */
[----:B------:R-:W-:Y:S08]  /*0f10*/  @P2 BRA `(.L_x_20) ;  /* 0xfffffff000f42947 */ /* 0x000ff0000383ffff */
.L_x_3:
[----:B------:R-:W-:Y:S05]  /*0f20*/  BSYNC.RECONVERGENT B3 ;  /* 0x0000000000037941 */ /* 0x000fea0003800200 */
.L_x_2:
[----:B------:R-:W-:-:S13]  /*0f30*/  LOP3.LUT P0, RZ, R8, 0x7, RZ, 0xc0, !PT ;  /* 0x0000000708ff7812 */ /* 0x000fda000780c0ff */
[----:B------:R-:W-:Y:S05]  /*0f40*/  @!P0 BRA `(.L_x_1) ;  /* 0x0000000c001c8947 */ /* 0x000fea0003800000 */
[----:B------:R-:W-:Y:S01]  /*0f50*/  PRMT R0, R12, 0x9910, RZ ;  /* 0x000099100c007816 */ /* 0x000fe200000000ff */
[----:B------:R-:W-:Y:S01]  /*0f60*/  BSSY.RECONVERGENT B3, `(.L_x_21) ;  /* 0x0000069000037945 */ /* 0x000fe20003800200 */
[----:B------:R-:W-:Y:S02]  /*0f70*/  PRMT R3, R10, 0x9910, RZ ;  /* 0x000099100a037816 */ /* 0x000fe400000000ff */
[----:B------:R-:W-:-:S05]  /*0f80*/  PRMT R2, R11, 0x9910, RZ ;  /* 0x000099100b027816 */ /* 0x000fca00000000ff */
[----:B------:R-:W-:-:S05]  /*0f90*/  IMAD R0, R3, R2, R0 ;  /* 0x0000000203007224 */ /* 0x000fca00078e0200 */
[----:B------:R-:W-:-:S04]  /*0fa0*/  LOP3.LUT R2, R0, 0x7, RZ, 0xc0, !PT ;  /* 0x0000000700027812 */ /* 0x000fc800078ec0ff */
[----:B------:R-:W-:-:S04]  /*0fb0*/  IADD3 R0, PT, PT, R2, -0x1, RZ ;  /* 0xffffffff02007810 */ /* 0x000fc80007ffe0ff */
[----:B------:R-:W-:-:S13]  /*0fc0*/  ISETP.GE.U32.AND P0, PT, R0, 0x3, PT ;  /* 0x000000030000780c */ /* 0x000fda0003f06070 */
[----:B------:R-:W-:Y:S05]  /*0fd0*/  @!P0 BRA `(.L_x_22) ;  /* 0x0000000400848947 */ /* 0x000fea0003800000 */
[----:B------:R-:W0:Y:S08]  /*0fe0*/  LDC.64 R20, c[0x0][0x380] ;  /* 0x0000e000ff147b82 */ /* 0x000e300000000a00 */
[----:B------:R-:W1:Y:S01]  /*0ff0*/  LDC.64 R18, c[0x0][0x388] ;  /* 0x0000e200ff127b82 */ /* 0x000e620000000a00 */
[----:B0-----:R-:W-:-:S05]  /*1000*/  IMAD.WIDE.U32 R20, R4, 0x4, R20 ;  /* 0x0000000404147825 */ /* 0x001fca00078e0014 */
[----:B------:R-:W2:Y:S01]  /*1010*/  LDG.E R0, desc[UR8][R20.64] ;  /* 0x0000000814007981 */ /* 0x000ea2000c1e1900 */
[----:B-1----:R-:W-:-:S05]  /*1020*/  IMAD.WIDE.U32 R18, R4, 0x4, R18 ;  /* 0x0000000404127825 */ /* 0x002fca00078e0012 */
[----:B------:R-:W3:Y:S01]  /*1030*/  LDG.E R3, desc[UR8][R18.64] ;  /* 0x0000000812037981 */ /* 0x000ee2000c1e1900 */
[----:B------:R-:W-:Y:S01]  /*1040*/  BSSY.RECONVERGENT B4, `(.L_x_23) ;  /* 0x0000013000047945 */ /* 0x000fe20003800200 */
        /* <DEDUP_REMOVED lines=18> */
.L_x_24:
[----:B------:R-:W-:Y:S05]  /*1170*/  BSYNC.RECONVERGENT B4 ;  /* 0x0000000000047941 */ /* 0x000fea0003800200 */
.L_x_23:
        /* <DEDUP_REMOVED lines=22> */
.L_x_26:
[----:B------:R-:W-:Y:S05]  /*12e0*/  BSYNC.RECONVERGENT B4 ;  /* 0x0000000000047941 */ /* 0x000fea0003800200 */
.L_x_25:
        /* <DEDUP_REMOVED lines=22> */
.L_x_28:
[----:B------:R-:W-:Y:S05]  /*1450*/  BSYNC.RECONVERGENT B4 ;  /* 0x0000000000047941 */ /* 0x000fea0003800200 */
.L_x_27:
        /* <DEDUP_REMOVED lines=22> */
.L_x_30:
[----:B------:R-:W-:Y:S05]  /*15c0*/  BSYNC.RECONVERGENT B4 ;  /* 0x0000000000047941 */ /* 0x000fea0003800200 */
.L_x_29:
[----:B------:R-:W-:Y:S01]  /*15d0*/  FADD R25, R25, R0 ;  /* 0x0000000019197221 */ /* 0x000fe20000000000 */
[----:B------:R-:W-:-:S07]  /*15e0*/  IADD3 R4, PT, PT, R4, 0x4, RZ ;  /* 0x0000000404047810 */ /* 0x000fce0007ffe0ff */
.L_x_22:
[----:B------:R-:W-:Y:S05]  /*15f0*/  BSYNC.RECONVERGENT B3 ;  /* 0x0000000000037941 */ /* 0x000fea0003800200 */
.L_x_21:
        /* <DEDUP_REMOVED lines=8> */
[----:B------:R-:W-:-:S13]  /*1680*/  ISETP.NE.AND P0, PT, R0, 0x1, PT ;  /* 0x000000010000780c */ /* 0x000fda0003f05270 */
        /* <DEDUP_REMOVED lines=26> */
.L_x_34:
[----:B------:R-:W-:Y:S05]  /*1830*/  BSYNC.RECONVERGENT B4 ;  /* 0x0000000000047941 */ /* 0x000fea0003800200 */
.L_x_33:
        /* <DEDUP_REMOVED lines=22> */
.L_x_36:
[----:B------:R-:W-:Y:S05]  /*19a0*/  BSYNC.RECONVERGENT B4 ;  /* 0x0000000000047941 */ /* 0x000fea0003800200 */
.L_x_35:
[----:B------:R-:W-:Y:S01]  /*19b0*/  FADD R25, R25, R0 ;  /* 0x0000000019197221 */ /* 0x000fe20000000000 */
[----:B------:R-:W-:-:S07]  /*19c0*/  IADD3 R4, PT, PT, R4, 0x2, RZ ;  /* 0x0000000204047810 */ /* 0x000fce0007ffe0ff */
.L_x_32:
[----:B------:R-:W-:Y:S05]  /*19d0*/  BSYNC.RECONVERGENT B3 ;  /* 0x0000000000037941 */ /* 0x000fea0003800200 */
.L_x_31:
[----:B------:R-:W-:-:S04]  /*19e0*/  LOP3.LUT R2, R2, 0x1, RZ, 0xc0, !PT ;  /* 0x0000000102027812 */ /* 0x000fc800078ec0ff */
[----:B------:R-:W-:-:S13]  /*19f0*/  ISETP.NE.U32.AND P0, PT, R2, 0x1, PT ;  /* 0x000000010200780c */ /* 0x000fda0003f05070 */
[----:B------:R-:W-:Y:S05]  /*1a00*/  @P0 BRA `(.L_x_1) ;  /* 0x00000000006c0947 */ /* 0x000fea0003800000 */
[----:B------:R-:W0:Y:S08]  /*1a10*/  LDC.64 R2, c[0x0][0x380] ;  /* 0x0000e000ff027b82 */ /* 0x000e300000000a00 */
[----:B------:R-:W1:Y:S01]  /*1a20*/  LDC.64 R18, c[0x0][0x388] ;  /* 0x0000e200ff127b82 */ /* 0x000e620000000a00 */
[----:B0-----:R-:W-:-:S06]  /*1a30*/  IMAD.WIDE.U32 R2, R4, 0x4, R2 ;  /* 0x0000000404027825 */ /* 0x001fcc00078e0002 */
[----:B------:R-:W2:Y:S01]  /*1a40*/  LDG.E R2, desc[UR8][R2.64] ;  /* 0x0000000802027981 */ /* 0x000ea2000c1e1900 */
[----:B-1----:R-:W-:-:S06]  /*1a50*/  IMAD.WIDE.U32 R18, R4, 0x4, R18 ;  /* 0x0000000404127825 */ /* 0x002fcc00078e0012 */
        /* <DEDUP_REMOVED lines=20> */
.L_x_38:
[----:B------:R-:W-:Y:S05]  /*1ba0*/  BSYNC.RECONVERGENT B3 ;  /* 0x0000000000037941 */ /* 0x000fea0003800200 */
.L_x_37:
[----:B------:R-:W-:-:S07]  /*1bb0*/  FADD R25, R25, R0 ;  /* 0x0000000019197221 */ /* 0x000fce0000000000 */
.L_x_1:
[----:B------:R-:W-:Y:S05]  /*1bc0*/  BSYNC.RECONVERGENT B0 ;  /* 0x0000000000007941 */ /* 0x000fea0003800200 */
.L_x_0:
[----:B------:R-:W0:Y:S01]  /*1bd0*/  LDC.64 R2, c[0x0][0x3a0] ;  /* 0x0000e800ff027b82 */ /* 0x000e220000000a00 */
[----:B------:R-:W1:Y:S07]  /*1be0*/  LDCU UR4, c[0x0][0x3a8] ;  /* 0x00007500ff0477ac */ /* 0x000e6e0008000800 */
[----:B------:R-:W2:Y:S01]  /*1bf0*/  LDC.64 R18, c[0x0][0x390] ;  /* 0x0000e400ff127b82 */ /* 0x000ea20000000a00 */
[----:B0-----:R-:W3:Y:S01]  /*1c00*/  LDG.E R2, desc[UR8][R2.64] ;  /* 0x0000000802027981 */ /* 0x001ee2000c1e1900 */
[----:B------:R-:W-:-:S02]  /*1c10*/  IADD3 R11, PT, PT, R11, 0x1, RZ ;  /* 0x000000010b0b7810 */ /* 0x000fc40007ffe0ff */
[----:B------:R-:W-:Y:S02]  /*1c20*/  IADD3 R13, PT, PT, R13, 0x1, RZ ;  /* 0x000000010d0d7810 */ /* 0x000fe40007ffe0ff */
[----:B------:R-:W-:Y:S01]  /*1c30*/  IADD3 R14, PT, PT, R14, 0x1, RZ ;  /* 0x000000010e0e7810 */ /* 0x000fe20007ffe0ff */
[----:B---3-5:R-:W-:Y:S01]  /*1c40*/  FFMA R0, R5, 3, -R2 ;  /* 0x4040000005007823 */ /* 0x028fe20000000802 */
[----:B--2---:R-:W-:Y:S01]  /*1c50*/  IMAD.WIDE R4, R15, 0x4, R18 ;  /* 0x000000040f047825 */ /* 0x004fe200078e0212 */
[----:B------:R-:W-:-:S03]  /*1c60*/  IADD3 R15, PT, PT, R10, R15, RZ ;  /* 0x0000000f0a0f7210 */ /* 0x000fc60007ffe0ff */
[----:B------:R-:W-:Y:S01]  /*1c70*/  FADD R7, -R7, R0 ;  /* 0x0000000007077221 */ /* 0x000fe20000000100 */
[----:B-1----:R-:W-:-:S03]  /*1c80*/  ISETP.GE.AND P0, PT, R15, UR4, PT ;  /* 0x000000040f007c0c */ /* 0x002fc6000bf06270 */
[----:B------:R-:W-:Y:S01]  /*1c90*/  FADD R6, -R6, R7 ;  /* 0x0000000706067221 */ /* 0x000fe20000000100 */
[----:B------:R-:W-:-:S03]  /*1ca0*/  IADD3 R8, PT, PT, R15, -0x1, RZ ;  /* 0xffffffff0f087810 */ /* 0x000fc60007ffe0ff */
[----:B------:R-:W-:-:S05]  /*1cb0*/  FADD R25, R6, R25 ;  /* 0x0000001906197221 */ /* 0x000fca0000000000 */
[----:B------:R0:W-:Y:S01]  /*1cc0*/  STG.E desc[UR8][R4.64], R25 ;  /* 0x0000001904007986 */ /* 0x0001e2000c101908 */
[----:B------:R-:W-:Y:S05]  /*1cd0*/  @!P0 BRA `(.L_x_39) ;  /* 0xffffffe400208947 */ /* 0x000fea000383ffff */
[----:B------:R-:W-:Y:S05]  /*1ce0*/  EXIT ;  /* 0x000000000000794d */ /* 0x000fea0003800000 */
        .weak           $__internal_0_$__cuda_sm3x_div_rn_noftz_f32_slowpath
        .type           $__internal_0_$__cuda_sm3x_div_rn_noftz_f32_slowpath,@function
        .size           $__internal_0_$__cuda_sm3x_div_rn_noftz_f32_slowpath,(.L_x_104 - $__internal_0_$__cuda_sm3x_div_rn_noftz_f32_slowpath)
$__internal_0_$__cuda_sm3x_div_rn_noftz_f32_slowpath:
[----:B------:R-:W-:Y:S01]  /*1cf0*/  SHF.R.U32.HI R23, RZ, 0x17, R0 ;  /* 0x00000017ff177819 */ /* 0x000fe20000011600 */
[----:B------:R-:W-:Y:S01]  /*1d00*/  BSSY.RECONVERGENT B1, `(.L_x_40) ;  /* 0x0000063000017945 */ /* 0x000fe20003800200 */
[----:B------:R-:W-:Y:S02]  /*1d10*/  SHF.R.U32.HI R26, RZ, 0x17, R3 ;  /* 0x00000017ff1a7819 */ /* 0x000fe40000011603 */
[----:B------:R-:W-:Y:S02]  /*1d20*/  LOP3.LUT R23, R23, 0xff, RZ, 0xc0, !PT ;  /* 0x000000ff17177812 */ /* 0x000fe400078ec0ff */
[----:B------:R-:W-:Y:S02]  /*1d30*/  LOP3.LUT R26, R26, 0xff, RZ, 0xc0, !PT ;  /* 0x000000ff1a1a7812 */ /* 0x000fe400078ec0ff */
[----:B------:R-:W-:Y:S02]  /*1d40*/  IADD3 R27, PT, PT, R23, -0x1, RZ ;  /* 0xffffffff171b7810 */ /* 0x000fe40007ffe0ff */
[----:B------:R-:W-:-:S02]  /*1d50*/  IADD3 R28, PT, PT, R26, -0x1, RZ ;  /* 0xffffffff1a1c7810 */ /* 0x000fc40007ffe0ff */
[----:B------:R-:W-:-:S04]  /*1d60*/  ISETP.GT.U32.AND P0, PT, R27, 0xfd, PT ;  /* 0x000000fd1b00780c */ /* 0x000fc80003f04070 */
[----:B------:R-:W-:-:S13]  /*1d70*/  ISETP.GT.U32.OR P0, PT, R28, 0xfd, P0 ;  /* 0x000000fd1c00780c */ /* 0x000fda0000704470 */
[----:B------:R-:W-:Y:S01]  /*1d80*/  @!P0 MOV R24, RZ ;  /* 0x000000ff00188202 */ /* 0x000fe20000000f00 */
[----:B------:R-:W-:Y:S06]  /*1d90*/  @!P0 BRA `(.L_x_41) ;  /* 0x00000000005c8947 */ /* 0x000fec0003800000 */
[----:B------:R-:W-:Y:S02]  /*1da0*/  FSETP.GTU.FTZ.AND P0, PT, |R3|, +INF , PT ;  /* 0x7f8000000300780b */ /* 0x000fe40003f1c200 */
[----:B------:R-:W-:-:S04]  /*1db0*/  FSETP.GTU.FTZ.AND P1, PT, |R0|, +INF , PT ;  /* 0x7f8000000000780b */ /* 0x000fc80003f3c200 */
[----:B------:R-:W-:-:S13]  /*1dc0*/  PLOP3.LUT P0, PT, P0, P1, PT, 0xf8, 0x8f ;  /* 0x00000000008f781c */ /* 0x000fda0000703f70 */
[----:B------:R-:W-:Y:S05]  /*1dd0*/  @P0 BRA `(.L_x_42) ;  /* 0x0000000400500947 */ /* 0x000fea0003800000 */
[----:B------:R-:W-:-:S13]  /*1de0*/  LOP3.LUT P0, RZ, R0, 0x7fffffff, R3, 0xc8, !PT ;  /* 0x7fffffff00ff7812 */ /* 0x000fda000780c803 */
[----:B------:R-:W-:Y:S05]  /*1df0*/  @!P0 BRA `(.L_x_43) ;  /* 0x0000000400408947 */ /* 0x000fea0003800000 */
[C---:B------:R-:W-:Y:S02]  /*1e00*/  FSETP.NEU.FTZ.AND P3, PT, |R3|.reuse, +INF , PT ;  /* 0x7f8000000300780b */ /* 0x040fe40003f7d200 */
[----:B------:R-:W-:Y:S02]  /*1e10*/  FSETP.NEU.FTZ.AND P1, PT, |R0|, +INF , PT ;  /* 0x7f8000000000780b */ /* 0x000fe40003f3d200 */
[----:B------:R-:W-:-:S11]  /*1e20*/  FSETP.NEU.FTZ.AND P0, PT, |R3|, +INF , PT ;  /* 0x7f8000000300780b */ /* 0x000fd60003f1d200 */
[----:B------:R-:W-:Y:S05]  /*1e30*/  @!P1 BRA !P3, `(.L_x_43) ;  /* 0x0000000400309947 */ /* 0x000fea0005800000 */
[----:B------:R-:W-:-:S04]  /*1e40*/  LOP3.LUT P3, RZ, R3, 0x7fffffff, RZ, 0xc0, !PT ;  /* 0x7fffffff03ff7812 */ /* 0x000fc8000786c0ff */
[----:B------:R-:W-:-:S13]  /*1e50*/  PLOP3.LUT P1, PT, P1, P3, PT, 0x2f, 0xf2 ;  /* 0x0000000000f2781c */ /* 0x000fda0000f26577 */
[----:B------:R-:W-:Y:S05]  /*1e60*/  @P1 BRA `(.L_x_44) ;  /* 0x00000004001c1947 */ /* 0x000fea0003800000 */
[----:B------:R-:W-:-:S04]  /*1e70*/  LOP3.LUT P1, RZ, R0, 0x7fffffff, RZ, 0xc0, !PT ;  /* 0x7fffffff00ff7812 */ /* 0x000fc8000782c0ff */
[----:B------:R-:W-:-:S13]  /*1e80*/  PLOP3.LUT P0, PT, P0, P1, PT, 0x2f, 0xf2 ;  /* 0x0000000000f2781c */ /* 0x000fda0000702577 */
[----:B------:R-:W-:Y:S05]  /*1e90*/  @P0 BRA `(.L_x_45) ;  /* 0x0000000400040947 */ /* 0x000fea0003800000 */
[----:B------:R-:W-:Y:S02]  /*1ea0*/  ISETP.GE.AND P0, PT, R28, RZ, PT ;  /* 0x000000ff1c00720c */ /* 0x000fe40003f06270 */
[----:B------:R-:W-:-:S11]  /*1eb0*/  ISETP.GE.AND P1, PT, R27, RZ, PT ;  /* 0x000000ff1b00720c */ /* 0x000fd60003f26270 */
[----:B------:R-:W-:Y:S01]  /*1ec0*/  @P0 MOV R24, RZ ;  /* 0x000000ff00180202 */ /* 0x000fe20000000f00 */
[----:B------:R-:W-:Y:S01]  /*1ed0*/  @!P0 FFMA R3, R3, 1.84467440737095516160e+19, RZ ;  /* 0x5f80000003038823 */ /* 0x000fe200000000ff */
[----:B------:R-:W-:Y:S01]  /*1ee0*/  @!P0 MOV R24, 0xffffffc0 ;  /* 0xffffffc000188802 */ /* 0x000fe20000000f00 */
[----:B------:R-:W-:-:S03]  /*1ef0*/  @!P1 FFMA R0, R0, 1.84467440737095516160e+19, RZ ;  /* 0x5f80000000009823 */ /* 0x000fc600000000ff */
[----:B------:R-:W-:-:S07]  /*1f00*/  @!P1 IADD3 R24, PT, PT, R24, 0x40, RZ ;  /* 0x0000004018189810 */ /* 0x000fce0007ffe0ff */
.L_x_41:
[----:B------:R-:W-:Y:S01]  /*1f10*/  LEA R27, R23, 0xc0800000, 0x17 ;  /* 0xc0800000171b7811 */ /* 0x000fe200078eb8ff */
[----:B------:R-:W-:Y:S01]  /*1f20*/  BSSY.RECONVERGENT B2, `(.L_x_46) ;  /* 0x0000036000027945 */ /* 0x000fe20003800200 */
[----:B------:R-:W-:Y:S02]  /*1f30*/  IADD3 R26, PT, PT, R26, -0x7f, RZ ;  /* 0xffffff811a1a7810 */ /* 0x000fe40007ffe0ff */
[----:B------:R-:W-:Y:S02]  /*1f40*/  IADD3 R28, PT, PT, -R27, R0, RZ ;  /* 0x000000001b1c7210 */ /* 0x000fe40007ffe1ff */
[C---:B------:R-:W-:Y:S01]  /*1f50*/  IADD3 R23, PT, PT, R26.reuse, 0x7f, -R23 ;  /* 0x0000007f1a177810 */ /* 0x040fe20007ffe817 */
[----:B------:R-:W-:Y:S01]  /*1f60*/  IMAD R0, R26, -0x800000, R3 ;  /* 0xff8000001a007824 */ /* 0x000fe200078e0203 */
[----:B------:R-:W0:Y:S01]  /*1f70*/  MUFU.RCP R27, R28 ;  /* 0x0000001c001b7308 */ /* 0x000e220000001000 */
[----:B------:R-:W-:Y:S01]  /*1f80*/  FADD.FTZ R29, -R28, -RZ ;  /* 0x800000ff1c1d7221 */ /* 0x000fe20000010100 */
[----:B------:R-:W-:-:S03]  /*1f90*/  IADD3 R24, PT, PT, R23, R24, RZ ;  /* 0x0000001817187210 */ /* 0x000fc60007ffe0ff */
[----:B0-----:R-:W-:-:S04]  /*1fa0*/  FFMA R26, R27, R29, 1 ;  /* 0x3f8000001b1a7423 */ /* 0x001fc8000000001d */
[----:B------:R-:W-:-:S04]  /*1fb0*/  FFMA R27, R27, R26, R27 ;  /* 0x0000001a1b1b7223 */ /* 0x000fc8000000001b */
[----:B------:R-:W-:-:S04]  /*1fc0*/  FFMA R30, R0, R27, RZ ;  /* 0x0000001b001e7223 */ /* 0x000fc800000000ff */
[----:B------:R-:W-:-:S04]  /*1fd0*/  FFMA R26, R29, R30, R0 ;  /* 0x0000001e1d1a7223 */ /* 0x000fc80000000000 */
[----:B------:R-:W-:-:S04]  /*1fe0*/  FFMA R26, R27, R26, R30 ;  /* 0x0000001a1b1a7223 */ /* 0x000fc8000000001e */
[----:B------:R-:W-:-:S04]  /*1ff0*/  FFMA R29, R29, R26, R0 ;  /* 0x0000001a1d1d7223 */ /* 0x000fc80000000000 */
[----:B------:R-:W-:-:S05]  /*2000*/  FFMA R3, R27, R29, R26 ;  /* 0x0000001d1b037223 */ /* 0x000fca000000001a */
[----:B------:R-:W-:-:S04]  /*2010*/  SHF.R.U32.HI R23, RZ, 0x17, R3 ;  /* 0x00000017ff177819 */ /* 0x000fc80000011603 */
[----:B------:R-:W-:-:S04]  /*2020*/  LOP3.LUT R23, R23, 0xff, RZ, 0xc0, !PT ;  /* 0x000000ff17177812 */ /* 0x000fc800078ec0ff */
[----:B------:R-:W-:-:S04]  /*2030*/  IADD3 R0, PT, PT, R23, R24, RZ ;  /* 0x0000001817007210 */ /* 0x000fc80007ffe0ff */
[----:B------:R-:W-:-:S04]  /*2040*/  IADD3 R23, PT, PT, R0, -0x1, RZ ;  /* 0xffffffff00177810 */ /* 0x000fc80007ffe0ff */
[----:B------:R-:W-:-:S13]  /*2050*/  ISETP.GE.U32.AND P0, PT, R23, 0xfe, PT ;  /* 0x000000fe1700780c */ /* 0x000fda0003f06070 */
[----:B------:R-:W-:Y:S05]  /*2060*/  @!P0 BRA `(.L_x_47) ;  /* 0x0000000000808947 */ /* 0x000fea0003800000 */
[----:B------:R-:W-:-:S13]  /*2070*/  ISETP.GT.AND P0, PT, R0, 0xfe, PT ;  /* 0x000000fe0000780c */ /* 0x000fda0003f04270 */
[----:B------:R-:W-:Y:S05]  /*2080*/  @P0 BRA `(.L_x_48) ;  /* 0x00000000006c0947 */ /* 0x000fea0003800000 */
[----:B------:R-:W-:-:S13]  /*2090*/  ISETP.GE.AND P0, PT, R0, 0x1, PT ;  /* 0x000000010000780c */ /* 0x000fda0003f06270 */
[----:B------:R-:W-:Y:S05]  /*20a0*/  @P0 BRA `(.L_x_49) ;  /* 0x0000000000740947 */ /* 0x000fea0003800000 */
[----:B------:R-:W-:Y:S02]  /*20b0*/  ISETP.GE.AND P0, PT, R0, -0x18, PT ;  /* 0xffffffe80000780c */ /* 0x000fe40003f06270 */
[----:B------:R-:W-:-:S11]  /*20c0*/  LOP3.LUT R3, R3, 0x80000000, RZ, 0xc0, !PT ;  /* 0x8000000003037812 */ /* 0x000fd600078ec0ff */
[----:B------:R-:W-:Y:S05]  /*20d0*/  @!P0 BRA `(.L_x_49) ;  /* 0x0000000000688947 */ /* 0x000fea0003800000 */
[CCC-:B------:R-:W-:Y:S01]  /*20e0*/  FFMA.RP R23, R27.reuse, R29.reuse, R26.reuse ;  /* 0x0000001d1b177223 */ /* 0x1c0fe2000000801a */
[CCC-:B------:R-:W-:Y:S01]  /*20f0*/  FFMA.RM R24, R27.reuse, R29.reuse, R26.reuse ;  /* 0x0000001d1b187223 */ /* 0x1c0fe2000000401a */
[----:B------:R-:W-:Y:S01]  /*2100*/  FFMA.RZ R26, R27, R29, R26 ;  /* 0x0000001d1b1a7223 */ /* 0x000fe2000000c01a */
[C---:B------:R-:W-:Y:S02]  /*2110*/  ISETP.NE.AND P3, PT, R0.reuse, RZ, PT ;  /* 0x000000ff0000720c */ /* 0x040fe40003f65270 */
[----:B------:R-:W-:Y:S02]  /*2120*/  ISETP.NE.AND P1, PT, R0, RZ, PT ;  /* 0x000000ff0000720c */ /* 0x000fe40003f25270 */
[----:B------:R-:W-:Y:S02]  /*2130*/  LOP3.LUT R26, R26, 0x7fffff, RZ, 0xc0, !PT ;  /* 0x007fffff1a1a7812 */ /* 0x000fe400078ec0ff */
[----:B------:R-:W-:Y:S02]  /*2140*/  FSETP.NEU.FTZ.AND P0, PT, R23, R24, PT ;  /* 0x000000181700720b */ /* 0x000fe40003f1d000 */
[----:B------:R-:W-:-:S02]  /*2150*/  IADD3 R23, PT, PT, R0, 0x20, RZ ;  /* 0x0000002000177810 */ /* 0x000fc40007ffe0ff */
[----:B------:R-:W-:Y:S02]  /*2160*/  LOP3.LUT R26, R26, 0x800000, RZ, 0xfc, !PT ;  /* 0x008000001a1a7812 */ /* 0x000fe400078efcff */
[----:B------:R-:W-:Y:S02]  /*2170*/  IADD3 R0, PT, PT, -R0, RZ, RZ ;  /* 0x000000ff00007210 */ /* 0x000fe40007ffe1ff */
[----:B------:R-:W-:Y:S02]  /*2180*/  SHF.L.U32 R23, R26, R23, RZ ;  /* 0x000000171a177219 */ /* 0x000fe400000006ff */
[----:B------:R-:W-:Y:S02]  /*2190*/  SEL R27, R0, RZ, P3 ;  /* 0x000000ff001b7207 */ /* 0x000fe40001800000 */
[----:B------:R-:W-:Y:S02]  /*21a0*/  ISETP.NE.AND P1, PT, R23, RZ, P1 ;  /* 0x000000ff1700720c */ /* 0x000fe40000f25270 */
[----:B------:R-:W-:-:S02]  /*21b0*/  SHF.R.U32.HI R27, RZ, R27, R26 ;  /* 0x0000001bff1b7219 */ /* 0x000fc4000001161a */
[----:B------:R-:W-:Y:S02]  /*21c0*/  PLOP3.LUT P0, PT, P0, P1, PT, 0xf8, 0x8f ;  /* 0x00000000008f781c */ /* 0x000fe40000703f70 */
[----:B------:R-:W-:Y:S02]  /*21d0*/  SHF.R.U32.HI R23, RZ, 0x1, R27 ;  /* 0x00000001ff177819 */ /* 0x000fe4000001161b */
[----:B------:R-:W-:-:S04]  /*21e0*/  SEL R0, RZ, 0x1, !P0 ;  /* 0x00000001ff007807 */ /* 0x000fc80004000000 */
[----:B------:R-:W-:-:S04]  /*21f0*/  LOP3.LUT R0, R0, 0x1, R23, 0xf8, !PT ;  /* 0x0000000100007812 */ /* 0x000fc800078ef817 */
[----:B------:R-:W-:-:S04]  /*2200*/  LOP3.LUT R0, R0, R27, RZ, 0xc0, !PT ;  /* 0x0000001b00007212 */ /* 0x000fc800078ec0ff */
[----:B------:R-:W-:-:S04]  /*2210*/  IADD3 R0, PT, PT, R23, R0, RZ ;  /* 0x0000000017007210 */ /* 0x000fc80007ffe0ff */
[----:B------:R-:W-:Y:S01]  /*2220*/  LOP3.LUT R3, R0, R3, RZ, 0xfc, !PT ;  /* 0x0000000300037212 */ /* 0x000fe200078efcff */
[----:B------:R-:W-:Y:S06]  /*2230*/  BRA `(.L_x_49) ;  /* 0x0000000000107947 */ /* 0x000fec0003800000 */
.L_x_48:
[----:B------:R-:W-:-:S04]  /*2240*/  LOP3.LUT R3, R3, 0x80000000, RZ, 0xc0, !PT ;  /* 0x8000000003037812 */ /* 0x000fc800078ec0ff */
[----:B------:R-:W-:Y:S01]  /*2250*/  LOP3.LUT R3, R3, 0x7f800000, RZ, 0xfc, !PT ;  /* 0x7f80000003037812 */ /* 0x000fe200078efcff */
[----:B------:R-:W-:Y:S06]  /*2260*/  BRA `(.L_x_49) ;  /* 0x0000000000047947 */ /* 0x000fec0003800000 */
.L_x_47:
[----:B------:R-:W-:-:S07]  /*2270*/  LEA R3, R24, R3, 0x17 ;  /* 0x0000000318037211 */ /* 0x000fce00078eb8ff */
.L_x_49:
[----:B------:R-:W-:Y:S05]  /*2280*/  BSYNC.RECONVERGENT B2 ;  /* 0x0000000000027941 */ /* 0x000fea0003800200 */
.L_x_46:
[----:B------:R-:W-:Y:S01]  /*2290*/  MOV R0, R3 ;  /* 0x0000000300007202 */ /* 0x000fe20000000f00 */
[----:B------:R-:W-:Y:S06]  /*22a0*/  BRA `(.L_x_50) ;  /* 0x0000000000207947 */ /* 0x000fec0003800000 */
.L_x_45:
[----:B------:R-:W-:-:S04]  /*22b0*/  LOP3.LUT R0, R0, 0x80000000, R3, 0x48, !PT ;  /* 0x8000000000007812 */ /* 0x000fc800078e4803 */
[----:B------:R-:W-:Y:S01]  /*22c0*/  LOP3.LUT R0, R0, 0x7f800000, RZ, 0xfc, !PT ;  /* 0x7f80000000007812 */ /* 0x000fe200078efcff */
[----:B------:R-:W-:Y:S06]  /*22d0*/  BRA `(.L_x_50) ;  /* 0x0000000000147947 */ /* 0x000fec0003800000 */
.L_x_44:
[----:B------:R-:W-:Y:S01]  /*22e0*/  LOP3.LUT R0, R0, 0x80000000, R3, 0x48, !PT ;  /* 0x8000000000007812 */ /* 0x000fe200078e4803 */
[----:B------:R-:W-:Y:S06]  /*22f0*/  BRA `(.L_x_50) ;  /* 0x00000000000c7947 */ /* 0x000fec0003800000 */
.L_x_43:
[----:B------:R-:W0:Y:S01]  /*2300*/  MUFU.RSQ R0, -QNAN ;  /* 0xffc0000000007908 */ /* 0x000e220000001400 */
[----:B------:R-:W-:Y:S05]  /*2310*/  BRA `(.L_x_50) ;  /* 0x0000000000047947 */ /* 0x000fea0003800000 */
.L_x_42:
[----:B------:R-:W-:-:S07]  /*2320*/  FADD.FTZ R0, R3, R0 ;  /* 0x0000000003007221 */ /* 0x000fce0000010000 */
.L_x_50:
[----:B------:R-:W-:Y:S05]  /*2330*/  BSYNC.RECONVERGENT B1 ;  /* 0x0000000000017941 */ /* 0x000fea0003800200 */
.L_x_40:
[----:B------:R-:W-:-:S04]  /*2340*/  HFMA2 R23, -RZ, RZ, 0, 0 ;  /* 0x00000000ff177431 */ /* 0x000fc800000001ff */
[----:B0-----:R-:W-:Y:S05]  /*2350*/  RET.REL.NODEC R22 `(_Z21sigma_interior_kernelPfS_S_S_S_i) ;  /* 0xffffffdc16287950 */ /* 0x001fea0003c3ffff */
.L_x_51:
[----:B------:R-:W-:-:S00]  /*2360*/  BRA `(.L_x_51) ;  /* 0xfffffffc00fc7947 */ /* 0x000fc0000383ffff */
[----:B------:R-:W-:-:S00]  /*2370*/  NOP ;  /* 0x0000000000007918 */ /* 0x000fc00000000000 */
        /* <DEDUP_REMOVED lines=8> */
.L_x_104:


//--------------------- .text._Z20spectral_func_kernelPfS_S_S_S_i --------------------------
	.section	.text._Z20spectral_func_kernelPfS_S_S_S_i,"ax",@progbits
	.align	128
        .global         _Z20spectral_func_kernelPfS_S_S_S_i
        .type           _Z20spectral_func_kernelPfS_S_S_S_i,@function
        .size           _Z20spectral_func_kernelPfS_S_S_S_i,(.L_x_105 - _Z20spectral_func_kernelPfS_S_S_S_i)
        .other          _Z20spectral_func_kernelPfS_S_S_S_i,@"STO_CUDA_ENTRY STV_DEFAULT"
_Z20spectral_func_kernelPfS_S_S_S_i:
.text._Z20spectral_func_kernelPfS_S_S_S_i:
[----:B------:R-:W-:Y:S01]  /*0000*/  LDC R1, c[0x0][0x37c] ;  /* 0x0000df00ff017b82 */ /* 0x000fe20000000800 */
[----:B------:R-:W0:Y:S07]  /*0010*/  S2R R5, SR_TID.X ;  /* 0x0000000000057919 */ /* 0x000e2e0000002100 */
[----:B------:R-:W0:Y:S01]  /*0020*/  S2UR UR4, SR_CTAID.X ;  /* 0x00000000000479c3 */ /* 0x000e220000002500 */
[----:B------:R-:W1:Y:S07]  /*0030*/  LDCU UR5, c[0x0][0x3a8] ;  /* 0x00007500ff0577ac */ /* 0x000e6e0008000800 */
[----:B------:R-:W0:Y:S02]  /*0040*/  LDC R4, c[0x0][0x360] ;  /* 0x0000d800ff047b82 */ /* 0x000e240000000800 */
[----:B0-----:R-:W-:-:S05]  /*0050*/  IMAD R5, R4, UR4, R5 ;  /* 0x0000000404057c24 */ /* 0x001fca000f8e0205 */
[----:B-1----:R-:W-:-:S13]  /*0060*/  ISETP.GE.AND P0, PT, R5, UR5, PT ;  /* 0x0000000505007c0c */ /* 0x002fda000bf06270 */
[----:B------:R-:W-:Y:S05]  /*0070*/  @P0 EXIT ;  /* 0x000000000000094d */ /* 0x000fea0003800000 */
[----:B------:R-:W0:Y:S01]  /*0080*/  LDCU UR4, c[0x0][0x370] ;  /* 0x00006e00ff0477ac */ /* 0x000e220008000800 */
[----:B------:R-:W-:Y:S01]  /*0090*/  UISETP.GT.AND UP0, UPT, UR5, 0x1, UPT ;  /* 0x000000010500788c */ /* 0x000fe2000bf04270 */
[----:B------:R-:W1:Y:S01]  /*00a0*/  LDCU.64 UR20, c[0x0][0x358] ;  /* 0x00006b00ff1477ac */ /* 0x000e620008000a00 */
[----:B0-----:R-:W-:-:S07]  /*00b0*/  IMAD R4, R4, UR4, RZ ;  /* 0x0000000404047c24 */ /* 0x001fce000f8e02ff */
[----:B------:R-:W-:Y:S05]  /*00c0*/  BRA.U UP0, `(.L_x_52) ;  /* 0x0000000100387547 */ /* 0x000fea000b800000 */
[----:B------:R-:W0:Y:S08]  /*00d0*/  LDC.64 R6, c[0x0][0x3a0] ;  /* 0x0000e800ff067b82 */ /* 0x000e300000000a00 */
[----:B------:R-:W2:Y:S08]  /*00e0*/  LDC.64 R12, c[0x0][0x390] ;  /* 0x0000e400ff0c7b82 */ /* 0x000eb00000000a00 */
[----:B------:R-:W3:Y:S02]  /*00f0*/  LDC.64 R10, c[0x0][0x398] ;  /* 0x0000e600ff0a7b82 */ /* 0x000ee40000000a00 */
.L_x_53:
[C---:B---3--:R-:W-:Y:S01]  /*0100*/  IMAD.WIDE R2, R5.reuse, 0x4, R10 ;  /* 0x0000000405027825 */ /* 0x048fe200078e020a */
[----:B01--4-:R-:W3:Y:S05]  /*0110*/  LDG.E R9, desc[UR20][R6.64] ;  /* 0x0000001406097981 */ /* 0x013eea000c1e1900 */
[----:B------:R-:W3:Y:S02]  /*0120*/  LDG.E R2, desc[UR20][R2.64] ;  /* 0x0000001402027981 */ /* 0x000ee4000c1e1900 */
[----:B---3--:R-:W-:Y:S01]  /*0130*/  FADD R0, R2, -R9 ;  /* 0x8000000902007221 */ /* 0x008fe20000000000 */
[----:B--2---:R-:W-:Y:S01]  /*0140*/  IMAD.WIDE R8, R5, 0x4, R12 ;  /* 0x0000000405087825 */ /* 0x004fe200078e020c */
[----:B------:R-:W-:-:S03]  /*0150*/  IADD3 R5, PT, PT, R4, R5, RZ ;  /* 0x0000000504057210 */ /* 0x000fc60007ffe0ff */
[----:B------:R-:W-:Y:S01]  /*0160*/  FADD R15, RZ, R0 ;  /* 0x00000000ff0f7221 */ /* 0x000fe20000000000 */
[----:B------:R-:W-:-:S04]  /*0170*/  ISETP.GE.AND P0, PT, R5, UR5, PT ;  /* 0x0000000505007c0c */ /* 0x000fc8000bf06270 */
[----:B------:R4:W-:Y:S09]  /*0180*/  STG.E desc[UR20][R8.64], R15 ;  /* 0x0000000f08007986 */ /* 0x0009f2000c101914 */
[----:B------:R-:W-:Y:S05]  /*0190*/  @!P0 BRA `(.L_x_53) ;  /* 0xfffffffc00d88947 */ /* 0x000fea000383ffff */
[----:B------:R-:W-:Y:S05]  /*01a0*/  EXIT ;  /* 0x000000000000794d */ /* 0x000fea0003800000 */
.L_x_52:
[----:B------:R-:W-:Y:S02]  /*01b0*/  UIADD3 UR10, UPT, UPT, UR5, -0x1, URZ ;  /* 0xffffffff050a7890 */ /* 0x000fe4000fffe0ff */
[----:B------:R-:W-:Y:S02]  /*01c0*/  UIADD3 UR16, UPT, UPT, UR5, 0x7, URZ ;  /* 0x0000000705107890 */ /* 0x000fe4000fffe0ff */
[----:B------:R-:W-:Y:S02]  /*01d0*/  UIADD3 UR11, UPT, UPT, UR5, -0x2, URZ ;  /* 0xfffffffe050b7890 */ /* 0x000fe4000fffe0ff */
[----:B------:R-:W-:Y:S02]  /*01e0*/  UIADD3 UR5, UPT, UPT, UR5, 0x3, URZ ;  /* 0x0000000305057890 */ /* 0x000fe4000fffe0ff */
[----:B------:R-:W-:Y:S02]  /*01f0*/  ULOP3.LUT UR4, UR16, 0x7, URZ, 0xc0, !UPT ;  /* 0x0000000710047892 */ /* 0x000fe4000f8ec0ff */
[----:B------:R-:W-:-:S02]  /*0200*/  ULOP3.LUT UR18, UR10, 0xfffffff8, URZ, 0xc0, !UPT ;  /* 0xfffffff80a127892 */ /* 0x000fc4000f8ec0ff */
[----:B------:R-:W-:Y:S02]  /*0210*/  ULOP3.LUT UR17, UR5, 0x3, URZ, 0xc0, !UPT ;  /* 0x0000000305117892 */ /* 0x000fe4000f8ec0ff */
[----:B------:R-:W-:Y:S02]  /*0220*/  UIADD3 UR4, UPT, UPT, UR4, -0x1, URZ ;  /* 0xffffffff04047890 */ /* 0x000fe4000fffe0ff */
[----:B------:R-:W-:-:S12]  /*0230*/  UIADD3 UR19, UPT, UPT, -UR18, URZ, URZ ;  /* 0x000000ff12137290 */ /* 0x000fd8000fffe1ff */
.L_x_89:
[----:B0-----:R-:W0:Y:S02]  /*0240*/  LDC.64 R2, c[0x0][0x398] ;  /* 0x0000e600ff027b82 */ /* 0x001e240000000a00 */
[----:B0-----:R-:W-:-:S06]  /*0250*/  IMAD.WIDE R2, R5, 0x4, R2 ;  /* 0x0000000405027825 */ /* 0x001fcc00078e0202 */
[----:B-1----:R0:W5:Y:S01]  /*0260*/  LDG.E R2, desc[UR20][R2.64] ;  /* 0x0000001402027981 */ /* 0x002162000c1e1900 */
[----:B------:R-:W-:Y:S01]  /*0270*/  UISETP.GE.U32.AND UP0, UPT, UR11, 0x7, UPT ;  /* 0x000000070b00788c */ /* 0x000fe2000bf06070 */
[----:B------:R-:W-:Y:S01]  /*0280*/  HFMA2 R9, -RZ, RZ, 0, 0 ;  /* 0x00000000ff097431 */ /* 0x000fe200000001ff */
[----:B------:R-:W-:-:S07]  /*0290*/  MOV R17, RZ ;  /* 0x000000ff00117202 */ /* 0x000fce0000000f00 */
[----:B0-----:R-:W-:Y:S05]  /*02a0*/  BRA.U !UP0, `(.L_x_54) ;  /* 0x00000009086c7547 */ /* 0x001fea000b800000 */
[----:B------:R-:W0:Y:S01]  /*02b0*/  LDCU.128 UR12, c[0x0][0x380] ;  /* 0x00007000ff0c77ac */ /* 0x000e220008000c00 */
[----:B------:R-:W-:Y:S02]  /*02c0*/  MOV R9, RZ ;  /* 0x000000ff00097202 */ /* 0x000fe40000000f00 */
[----:B------:R-:W-:Y:S01]  /*02d0*/  MOV R17, UR19 ;  /* 0x0000001300117c02 */ /* 0x000fe20008000f00 */
[----:B0-----:R-:W-:Y:S02]  /*02e0*/  UIADD3 UR8, UP0, UPT, UR14, 0x10, URZ ;  /* 0x000000100e087890 */ /* 0x001fe4000ff1e0ff */
[----:B------:R-:W-:Y:S02]  /*02f0*/  UIADD3 UR6, UP1, UPT, UR12, 0x10, URZ ;  /* 0x000000100c067890 */ /* 0x000fe4000ff3e0ff */
[----:B------:R-:W-:Y:S02]  /*0300*/  UIADD3.X UR9, UPT, UPT, URZ, UR15, URZ, UP0, !UPT ;  /* 0x0000000fff097290 */ /* 0x000fe400087fe4ff */
[----:B------:R-:W-:Y:S01]  /*0310*/  UIADD3.X UR7, UPT, UPT, URZ, UR13, URZ, UP1, !UPT ;  /* 0x0000000dff077290 */ /* 0x000fe20008ffe4ff */
[----:B------:R-:W-:-:S02]  /*0320*/  MOV R10, UR8 ;  /* 0x00000008000a7c02 */ /* 0x000fc40008000f00 */
[----:B------:R-:W-:Y:S02]  /*0330*/  MOV R14, UR6 ;  /* 0x00000006000e7c02 */ /* 0x000fe40008000f00 */
[----:B------:R-:W-:Y:S02]  /*0340*/  MOV R11, UR9 ;  /* 0x00000009000b7c02 */ /* 0x000fe40008000f00 */
[----:B------:R-:W-:-:S07]  /*0350*/  MOV R15, UR7 ;  /* 0x00000007000f7c02 */ /* 0x000fce0008000f00 */
.L_x_71:
[----:B------:R-:W2:Y:S04]  /*0360*/  LDG.E R7, desc[UR20][R14.64+-0x10] ;  /* 0xfffff0140e077981 */ /* 0x000ea8000c1e1900 */
[----:B------:R-:W3:Y:S01]  /*0370*/  LDG.E R3, desc[UR20][R10.64+-0x10] ;  /* 0xfffff0140a037981 */ /* 0x000ee2000c1e1900 */
[----:B------:R-:W-:Y:S01]  /*0380*/  IADD3 R17, PT, PT, R17, 0x8, RZ ;  /* 0x0000000811117810 */ /* 0x000fe20007ffe0ff */
[----:B------:R-:W-:Y:S03]  /*0390*/  BSSY.RECONVERGENT B2, `(.L_x_55) ;  /* 0x000000e000027945 */ /* 0x000fe60003800200 */
[----:B------:R-:W-:Y:S01]  /*03a0*/  ISETP.NE.AND P2, PT, R17, RZ, PT ;  /* 0x000000ff1100720c */ /* 0x000fe20003f45270 */
[----:B--2--5:R-:W-:-:S04]  /*03b0*/  FADD R8, -R2, R7 ;  /* 0x0000000702087221 */ /* 0x024fc80000000100 */
[----:B------:R-:W0:Y:S08]  /*03c0*/  MUFU.RCP R0, R8 ;  /* 0x0000000800007308 */ /* 0x000e300000001000 */
[----:B---3--:R-:W1:Y:S01]  /*03d0*/  FCHK P0, R3, R8 ;  /* 0x0000000803007302 */ /* 0x008e620000000000 */
        /* <DEDUP_REMOVED lines=8> */
[----:B------:R-:W-:Y:S05]  /*0460*/  CALL.REL.NOINC `($__internal_1_$__cuda_sm3x_div_rn_noftz_f32_slowpath) ;  /* 0x0000001000687944 */ /* 0x000fea0003c00000 */
.L_x_56:
[----:B------:R-:W-:Y:S05]  /*0470*/  BSYNC.RECONVERGENT B2 ;  /* 0x0000000000027941 */ /* 0x000fea0003800200 */
.L_x_55:
[----:B------:R-:W2:Y:S04]  /*0480*/  LDG.E R7, desc[UR20][R14.64+-0xc] ;  /* 0xfffff4140e077981 */ /* 0x000ea8000c1e1900 */
[----:B------:R-:W3:Y:S01]  /*0490*/  LDG.E R3, desc[UR20][R10.64+-0xc] ;  /* 0xfffff4140a037981 */ /* 0x000ee2000c1e1900 */
[----:B------:R-:W-:Y:S01]  /*04a0*/  BSSY.RECONVERGENT B2, `(.L_x_57) ;  /* 0x000000e000027945 */ /* 0x000fe20003800200 */
[----:B------:R-:W-:Y:S01]  /*04b0*/  FADD R9, R0, R9 ;  /* 0x0000000900097221 */ /* 0x000fe20000000000 */
[----:B--2---:R-:W-:-:S04]  /*04c0*/  FADD R12, -R2, R7 ;  /* 0x00000007020c7221 */ /* 0x004fc80000000100 */
        /* <DEDUP_REMOVED lines=11> */
.L_x_58:
[----:B------:R-:W-:Y:S05]  /*0580*/  BSYNC.RECONVERGENT B2 ;  /* 0x0000000000027941 */ /* 0x000fea0003800200 */
.L_x_57:
        /* <DEDUP_REMOVED lines=16> */
.L_x_60:
[----:B------:R-:W-:Y:S05]  /*0690*/  BSYNC.RECONVERGENT B2 ;  /* 0x0000000000027941 */ /* 0x000fea0003800200 */
.L_x_59:
        /* <DEDUP_REMOVED lines=16> */
.L_x_62:
[----:B------:R-:W-:Y:S05]  /*07a0*/  BSYNC.RECONVERGENT B2 ;  /* 0x0000000000027941 */ /* 0x000fea0003800200 */
.L_x_61:
        /* <DEDUP_REMOVED lines=16> */
.L_x_64:
[----:B------:R-:W-:Y:S05]  /*08b0*/  BSYNC.RECONVERGENT B2 ;  /* 0x0000000000027941 */ /* 0x000fea0003800200 */
.L_x_63:
        /* <DEDUP_REMOVED lines=16> */
.L_x_66:
[----:B------:R-:W-:Y:S05]  /*09c0*/  BSYNC.RECONVERGENT B2 ;  /* 0x0000000000027941 */ /* 0x000fea0003800200 */
.L_x_65:
        /* <DEDUP_REMOVED lines=16> */
.L_x_68:
[----:B------:R-:W-:Y:S05]  /*0ad0*/  BSYNC.RECONVERGENT B2 ;  /* 0x0000000000027941 */ /* 0x000fea0003800200 */
.L_x_67:
        /* <DEDUP_REMOVED lines=16> */
.L_x_70:
[----:B------:R-:W-:Y:S05]  /*0be0*/  BSYNC.RECONVERGENT B2 ;  /* 0x0000000000027941 */ /* 0x000fea0003800200 */
.L_x_69:
[----:B------:R-:W-:Y:S01]  /*0bf0*/  IADD3 R10, P0, PT, R10, 0x20, RZ ;  /* 0x000000200a0a7810 */ /* 0x000fe20007f1e0ff */
[----:B------:R-:W-:Y:S01]  /*0c00*/  FADD R9, R9, R0 ;  /* 0x0000000009097221 */ /* 0x000fe20000000000 */
[----:B------:R-:W-:Y:S02]  /*0c10*/  IADD3 R14, P1, PT, R14, 0x20, RZ ;  /* 0x000000200e0e7810 */ /* 0x000fe40007f3e0ff */
[----:B------:R-:W-:Y:S02]  /*0c20*/  IADD3.X R11, PT, PT, RZ, R11, RZ, P0, !PT ;  /* 0x0000000bff0b7210 */ /* 0x000fe400007fe4ff */
[----:B------:R-:W-:Y:S01]  /*0c30*/  IADD3.X R15, PT, PT, RZ, R15, RZ, P1, !PT ;  /* 0x0000000fff0f7210 */ /* 0x000fe20000ffe4ff */
[----:B------:R-:W-:Y:S08]  /*0c40*/  @P2 BRA `(.L_x_71) ;  /* 0xfffffff400c42947 */ /* 0x000ff0000383ffff */
[----:B------:R-:W-:-:S07]  /*0c50*/  MOV R17, UR18 ;  /* 0x0000001200117c02 */ /* 0x000fce0008000f00 */
.L_x_54:
[----:B------:R-:W-:-:S09]  /*0c60*/  ULOP3.LUT UP0, URZ, UR10, 0x7, URZ, 0xc0, !UPT ;  /* 0x000000070aff7892 */ /* 0x000fd2000f80c0ff */
[----:B------:R-:W-:Y:S05]  /*0c70*/  BRA.U !UP0, `(.L_x_72) ;  /* 0x0000000908347547 */ /* 0x000fea000b800000 */
[----:B------:R-:W-:-:S09]  /*0c80*/  UISETP.GE.U32.AND UP0, UPT, UR4, 0x3, UPT ;  /* 0x000000030400788c */ /* 0x000fd2000bf06070 */
[----:B------:R-:W-:Y:S05]  /*0c90*/  BRA.U !UP0, `(.L_x_73) ;  /* 0x0000000508247547 */ /* 0x000fea000b800000 */
        /* <DEDUP_REMOVED lines=19> */
.L_x_75:
[----:B------:R-:W-:Y:S05]  /*0dd0*/  BSYNC.RECONVERGENT B2 ;  /* 0x0000000000027941 */ /* 0x000fea0003800200 */
.L_x_74:
        /* <DEDUP_REMOVED lines=16> */
.L_x_77:
[----:B------:R-:W-:Y:S05]  /*0ee0*/  BSYNC.RECONVERGENT B2 ;  /* 0x0000000000027941 */ /* 0x000fea0003800200 */
.L_x_76:
        /* <DEDUP_REMOVED lines=16> */
.L_x_79:
[----:B------:R-:W-:Y:S05]  /*0ff0*/  BSYNC.RECONVERGENT B2 ;  /* 0x0000000000027941 */ /* 0x000fea0003800200 */
.L_x_78:
        /* <DEDUP_REMOVED lines=16> */
.L_x_81:
[----:B------:R-:W-:Y:S05]  /*1100*/  BSYNC.RECONVERGENT B2 ;  /* 0x0000000000027941 */ /* 0x000fea0003800200 */
.L_x_80:
[----:B------:R-:W-:Y:S01]  /*1110*/  FADD R9, R9, R0 ;  /* 0x0000000009097221 */ /* 0x000fe20000000000 */
[----:B------:R-:W-:-:S07]  /*1120*/  IADD3 R17, PT, PT, R17, 0x4, RZ ;  /* 0x0000000411117810 */ /* 0x000fce0007ffe0ff */
.L_x_73:
[----:B------:R-:W-:-:S09]  /*1130*/  ULOP3.LUT UP0, URZ, UR16, 0x3, URZ, 0xc0, !UPT ;  /* 0x0000000310ff7892 */ /* 0x000fd2000f80c0ff */
[----:B------:R-:W-:Y:S05]  /*1140*/  BRA.U !UP0, `(.L_x_72) ;  /* 0x0000000508007547 */ /* 0x000fea000b800000 */
[----:B------:R-:W-:-:S09]  /*1150*/  UISETP.NE.AND UP0, UPT, UR17, 0x1, UPT ;  /* 0x000000011100788c */ /* 0x000fd2000bf05270 */
        /* <DEDUP_REMOVED lines=20> */
.L_x_84:
[----:B------:R-:W-:Y:S05]  /*12a0*/  BSYNC.RECONVERGENT B2 ;  /* 0x0000000000027941 */ /* 0x000fea0003800200 */
.L_x_83:
        /* <DEDUP_REMOVED lines=16> */
.L_x_86:
[----:B------:R-:W-:Y:S05]  /*13b0*/  BSYNC.RECONVERGENT B2 ;  /* 0x0000000000027941 */ /* 0x000fea0003800200 */
.L_x_85:
[----:B------:R-:W-:Y:S01]  /*13c0*/  FADD R9, R9, R0 ;  /* 0x0000000009097221 */ /* 0x000fe20000000000 */
[----:B------:R-:W-:-:S07]  /*13d0*/  IADD3 R17, PT, PT, R17, 0x2, RZ ;  /* 0x0000000211117810 */ /* 0x000fce0007ffe0ff */
.L_x_82:
[----:B------:R-:W-:-:S09]  /*13e0*/  ULOP3.LUT UP0, URZ, UR5, 0x1, URZ, 0xc0, !UPT ;  /* 0x0000000105ff7892 */ /* 0x000fd2000f80c0ff */
[----:B------:R-:W-:Y:S05]  /*13f0*/  BRA.U !UP0, `(.L_x_72) ;  /* 0x0000000108547547 */ /* 0x000fea000b800000 */
[----:B------:R-:W0:Y:S08]  /*1400*/  LDC.64 R10, c[0x0][0x380] ;  /* 0x0000e000ff0a7b82 */ /* 0x000e300000000a00 */
[----:B------:R-:W1:Y:S01]  /*1410*/  LDC.64 R6, c[0x0][0x388] ;  /* 0x0000e200ff067b82 */ /* 0x000e620000000a00 */
[----:B0-----:R-:W-:-:S06]  /*1420*/  IMAD.WIDE.U32 R10, R17, 0x4, R10 ;  /* 0x00000004110a7825 */ /* 0x001fcc00078e000a */
        /* <DEDUP_REMOVED lines=16> */
.L_x_88:
[----:B------:R-:W-:Y:S05]  /*1530*/  BSYNC.RECONVERGENT B2 ;  /* 0x0000000000027941 */ /* 0x000fea0003800200 */
.L_x_87:
[----:B------:R-:W-:-:S07]  /*1540*/  FADD R9, R9, R0 ;  /* 0x0000000009097221 */ /* 0x000fce0000000000 */
.L_x_72:
[----:B------:R-:W0:Y:S01]  /*1550*/  LDC.64 R6, c[0x0][0x3a0] ;  /* 0x0000e800ff067b82 */ /* 0x000e220000000a00 */
[----:B------:R-:W1:Y:S07]  /*1560*/  LDCU UR6, c[0x0][0x3a8] ;  /* 0x00007500ff0677ac */ /* 0x000e6e0008000800 */
[----:B------:R-:W2:Y:S01]  /*1570*/  LDC.64 R10, c[0x0][0x390] ;  /* 0x0000e400ff0a7b82 */ /* 0x000ea20000000a00 */
[----:B0-----:R-:W3:Y:S02]  /*1580*/  LDG.E R7, desc[UR20][R6.64] ;  /* 0x0000001406077981 */ /* 0x001ee4000c1e1900 */
[----:B---3-5:R-:W-:Y:S01]  /*1590*/  FADD R0, R2, -R7 ;  /* 0x8000000702007221 */ /* 0x028fe20000000000 */
[----:B--2---:R-:W-:Y:S01]  /*15a0*/  IMAD.WIDE R2, R5, 0x4, R10 ;  /* 0x0000000405027825 */ /* 0x004fe200078e020a */
[----:B------:R-:W-:-:S03]  /*15b0*/  IADD3 R5, PT, PT, R4, R5, RZ ;  /* 0x0000000504057210 */ /* 0x000fc60007ffe0ff */
[----:B------:R-:W-:Y:S01]  /*15c0*/  FADD R9, R0, R9 ;  /* 0x0000000900097221 */ /* 0x000fe20000000000 */
[----:B-1----:R-:W-:-:S04]  /*15d0*/  ISETP.GE.AND P0, PT, R5, UR6, PT ;  /* 0x0000000605007c0c */ /* 0x002fc8000bf06270 */
[----:B------:R0:W-:Y:S09]  /*15e0*/  STG.E desc[UR20][R2.64], R9 ;  /* 0x0000000902007986 */ /* 0x0001f2000c101914 */
[----:B------:R-:W-:Y:S05]  /*15f0*/  @!P0 BRA `(.L_x_89) ;  /* 0xffffffec00108947 */ /* 0x000fea000383ffff */
[----:B------:R-:W-:Y:S05]  /*1600*/  EXIT ;  /* 0x000000000000794d */ /* 0x000fea0003800000 */
        .weak           $__internal_1_$__cuda_sm3x_div_rn_noftz_f32_slowpath
        .type           $__internal_1_$__cuda_sm3x_div_rn_noftz_f32_slowpath,@function
        .size           $__internal_1_$__cuda_sm3x_div_rn_noftz_f32_slowpath,(.L_x_105 - $__internal_1_$__cuda_sm3x_div_rn_noftz_f32_slowpath)
$__internal_1_$__cuda_sm3x_div_rn_noftz_f32_slowpath:
        /* <DEDUP_REMOVED lines=34> */
.L_x_91:
        /* <DEDUP_REMOVED lines=29> */
[-CC-:B------:R-:W-:Y:S01]  /*1a00*/  FFMA.RZ R7, R19, R13.reuse, R16.reuse ;  /* 0x0000000d13077223 */ /* 0x180fe2000000c010 */
[----:B------:R-:W-:Y:S01]  /*1a10*/  IADD3 R12, PT, PT, R3, 0x20, RZ ;  /* 0x00000020030c7810 */ /* 0x000fe20007ffe0ff */
[CCC-:B------:R-:W-:Y:S01]  /*1a20*/  FFMA.RP R8, R19.reuse, R13.reuse, R16.reuse ;  /* 0x0000000d13087223 */ /* 0x1c0fe20000008010 */
[----:B------:R-:W-:Y:S01]  /*1a30*/  FFMA.RM R13, R19, R13, R16 ;  /* 0x0000000d130d7223 */ /* 0x000fe20000004010 */
[----:B------:R-:W-:Y:S02]  /*1a40*/  ISETP.NE.AND P3, PT, R3, RZ, PT ;  /* 0x000000ff0300720c */ /* 0x000fe40003f65270 */
[----:B------:R-:W-:Y:S02]  /*1a50*/  LOP3.LUT R7, R7, 0x7fffff, RZ, 0xc0, !PT ;  /* 0x007fffff07077812 */ /* 0x000fe400078ec0ff */
[----:B------:R-:W-:Y:S02]  /*1a60*/  ISETP.NE.AND P1, PT, R3, RZ, PT ;  /* 0x000000ff0300720c */ /* 0x000fe40003f25270 */
[----:B------:R-:W-:-:S02]  /*1a70*/  LOP3.LUT R7, R7, 0x800000, RZ, 0xfc, !PT ;  /* 0x0080000007077812 */ /* 0x000fc400078efcff */
[----:B------:R-:W-:Y:S02]  /*1a80*/  IADD3 R3, PT, PT, -R3, RZ, RZ ;  /* 0x000000ff03037210 */ /* 0x000fe40007ffe1ff */
[----:B------:R-:W-:Y:S02]  /*1a90*/  SHF.L.U32 R12, R7, R12, RZ ;  /* 0x0000000c070c7219 */ /* 0x000fe400000006ff */
[----:B------:R-:W-:Y:S02]  /*1aa0*/  FSETP.NEU.FTZ.AND P0, PT, R8, R13, PT ;  /* 0x0000000d0800720b */ /* 0x000fe40003f1d000 */
        /* <DEDUP_REMOVED lines=11> */
.L_x_98:
[----:B------:R-:W-:-:S04]  /*1b60*/  LOP3.LUT R0, R0, 0x80000000, RZ, 0xc0, !PT ;  /* 0x8000000000007812 */ /* 0x000fc800078ec0ff */
[----:B------:R-:W-:Y:S01]  /*1b70*/  LOP3.LUT R0, R0, 0x7f800000, RZ, 0xfc, !PT ;  /* 0x7f80000000007812 */ /* 0x000fe200078efcff */
[----:B------:R-:W-:Y:S06]  /*1b80*/  BRA `(.L_x_99) ;  /* 0x0000000000047947 */ /* 0x000fec0003800000 */
.L_x_97:
[----:B------:R-:W-:-:S07]  /*1b90*/  LEA R0, R7, R0, 0x17 ;  /* 0x0000000007007211 */ /* 0x000fce00078eb8ff */
.L_x_99:
[----:B------:R-:W-:Y:S05]  /*1ba0*/  BSYNC.RECONVERGENT B1 ;  /* 0x0000000000017941 */ /* 0x000fea0003800200 */
.L_x_96:
[----:B------:R-:W-:Y:S05]  /*1bb0*/  BRA `(.L_x_100) ;  /* 0x0000000000207947 */ /* 0x000fea0003800000 */
.L_x_95:
[----:B------:R-:W-:-:S04]  /*1bc0*/  LOP3.LUT R0, R0, 0x80000000, R3, 0x48, !PT ;  /* 0x8000000000007812 */ /* 0x000fc800078e4803 */
[----:B------:R-:W-:Y:S01]  /*1bd0*/  LOP3.LUT R0, R0, 0x7f800000, RZ, 0xfc, !PT ;  /* 0x7f80000000007812 */ /* 0x000fe200078efcff */
[----:B------:R-:W-:Y:S06]  /*1be0*/  BRA `(.L_x_100) ;  /* 0x0000000000147947 */ /* 0x000fec0003800000 */
.L_x_94:
[----:B------:R-:W-:Y:S01]  /*1bf0*/  LOP3.LUT R0, R0, 0x80000000, R3, 0x48, !PT ;  /* 0x8000000000007812 */ /* 0x000fe200078e4803 */
[----:B------:R-:W-:Y:S06]  /*1c00*/  BRA `(.L_x_100) ;  /* 0x00000000000c7947 */ /* 0x000fec0003800000 */
.L_x_93:
[----:B------:R-:W0:Y:S01]  /*1c10*/  MUFU.RSQ R0, -QNAN ;  /* 0xffc0000000007908 */ /* 0x000e220000001400 */
[----:B------:R-:W-:Y:S05]  /*1c20*/  BRA `(.L_x_100) ;  /* 0x0000000000047947 */ /* 0x000fea0003800000 */
.L_x_92:
[----:B------:R-:W-:-:S07]  /*1c30*/  FADD.FTZ R0, R3, R0 ;  /* 0x0000000003007221 */ /* 0x000fce0000010000 */
.L_x_100:
[----:B------:R-:W-:Y:S05]  /*1c40*/  BSYNC.RECONVERGENT B0 ;  /* 0x0000000000007941 */ /* 0x000fea0003800200 */
.L_x_90:
[----:B------:R-:W-:-:S04]  /*1c50*/  HFMA2 R7, -RZ, RZ, 0, 0 ;  /* 0x00000000ff077431 */ /* 0x000fc800000001ff */
[----:B0-----:R-:W-:Y:S05]  /*1c60*/  RET.REL.NODEC R6 `(_Z20spectral_func_kernelPfS_S_S_S_i) ;  /* 0xffffffe006e47950 */ /* 0x001fea0003c3ffff */
.L_x_101:
        /* <DEDUP_REMOVED lines=9> */
.L_x_105:


//--------------------- .text._Z13square_kernelPfS_i --------------------------
	.section	.text._Z13square_kernelPfS_i,"ax",@progbits
	.align	128
        .global         _Z13square_kernelPfS_i
        .type           _Z13square_kernelPfS_i,@function
        .size           _Z13square_kernelPfS_i,(.L_x_108 - _Z13square_kernelPfS_i)
        .other          _Z13square_kernelPfS_i,@"STO_CUDA_ENTRY STV_DEFAULT"
_Z13square_kernelPfS_i:
.text._Z13square_kernelPfS_i:
        /* <DEDUP_REMOVED lines=8> */
[----:B------:R-:W0:Y:S01]  /*0080*/  LDC.64 R6, c[0x0][0x380] ;  /* 0x0000e000ff067b82 */ /* 0x000e220000000a00 */
[----:B------:R-:W1:Y:S01]  /*0090*/  LDCU UR4, c[0x0][0x370] ;  /* 0x00006e00ff0477ac */ /* 0x000e620008000800 */
[----:B------:R-:W2:Y:S06]  /*00a0*/  LDCU.64 UR6, c[0x0][0x358] ;  /* 0x00006b00ff0677ac */ /* 0x000eac0008000a00 */
[----:B------:R-:W3:Y:S01]  /*00b0*/  LDC.64 R8, c[0x0][0x388] ;  /* 0x0000e200ff087b82 */ /* 0x000ee20000000a00 */
[----:B-1----:R-:W-:-:S07]  /*00c0*/  IMAD R11, R11, UR4, RZ ;  /* 0x000000040b0b7c24 */ /* 0x002fce000f8e02ff */
.L_x_102:
[----:B0-----:R-:W-:-:S06]  /*00d0*/  IMAD.WIDE R2, R0, 0x4, R6 ;  /* 0x0000000400027825 */ /* 0x001fcc00078e0206 */
[----:B--2---:R-:W2:Y:S01]  /*00e0*/  LDG.E R2, desc[UR6][R2.64] ;  /* 0x0000000602027981 */ /* 0x004ea2000c1e1900 */
[----:B-1-3--:R-:W-:Y:S01]  /*00f0*/  IMAD.WIDE R4, R0, 0x4, R8 ;  /* 0x0000000400047825 */ /* 0x00afe200078e0208 */
[----:B------:R-:W-:-:S04]  /*0100*/  IADD3 R0, PT, PT, R11, R0, RZ ;  /* 0x000000000b007210 */ /* 0x000fc80007ffe0ff */
[----:B------:R-:W-:Y:S01]  /*0110*/  ISETP.GE.AND P0, PT, R0, UR5, PT ;  /* 0x0000000500007c0c */ /* 0x000fe2000bf06270 */
[----:B--2---:R-:W-:-:S05]  /*0120*/  FMUL R13, R2, R2 ;  /* 0x00000002020d7220 */ /* 0x004fca0000400000 */
[----:B------:R1:W-:Y:S07]  /*0130*/  STG.E desc[UR6][R4.64], R13 ;  /* 0x0000000d04007986 */ /* 0x0003ee000c101906 */
[----:B------:R-:W-:Y:S05]  /*0140*/  @!P0 BRA `(.L_x_102) ;  /* 0xfffffffc00e08947 */ /* 0x000fea000383ffff */
[----:B------:R-:W-:Y:S05]  /*0150*/  EXIT ;  /* 0x000000000000794d */ /* 0x000fea0003800000 */
.L_x_103:
        /* <DEDUP_REMOVED lines=10> */
.L_x_108:


//--------------------- .nv.shared.reserved.0     --------------------------
	.section	.nv.shared.reserved.0,"aw",@nobits
	.weak		__nv_reservedSMEM_offset_0_alias
	.size		__nv_reservedSMEM_offset_0_alias, 0, 64
	.other		__nv_reservedSMEM_offset_0_alias,@"STO_CUDA_RESERVED_SHARED STV_DEFAULT"
__nv_reservedSMEM_offset_0_alias:
	.zero		0
	.zero		64


//--------------------- .nv.constant0._Z21sigma_interior_kernelPfS_S_S_S_i --------------------------
	.section	.nv.constant0._Z21sigma_interior_kernelPfS_S_S_S_i,"a",@progbits
	.sectionflags	@""
	.align	4
.nv.constant0._Z21sigma_interior_kernelPfS_S_S_S_i:
	.zero		940


//--------------------- .nv.constant0._Z20spectral_func_kernelPfS_S_S_S_i --------------------------
	.section	.nv.constant0._Z20spectral_func_kernelPfS_S_S_S_i,"a",@progbits
	.sectionflags	@""
	.align	4
.nv.constant0._Z20spectral_func_kernelPfS_S_S_S_i:
	.zero		940


//--------------------- .nv.constant0._Z13square_kernelPfS_i --------------------------
	.section	.nv.constant0._Z13square_kernelPfS_i,"a",@progbits
	.sectionflags	@""
	.align	4
.nv.constant0._Z13square_kernelPfS_i:
	.zero		916


//--------------------- SYMBOLS --------------------------

	.type		.nv.reservedSmem.offset0,@object
	.size		.nv.reservedSmem.offset0,0x4
